//
// Generated by NVIDIA NVVM Compiler
//
// Compiler Build ID: CL-36424714
// Cuda compilation tools, release 13.0, V13.0.88
// Based on NVVM 20.0.0
//

.version 9.0
.target sm_100
.address_size 64

	// .globl	_Z20simulate_interactionP6float4S0_fi
// _ZZ20simulate_interactionP6float4S0_fiE6others has been demoted

.visible .entry _Z20simulate_interactionP6float4S0_fi(
	.param .u64 .ptr .align 1 _Z20simulate_interactionP6float4S0_fi_param_0,
	.param .u64 .ptr .align 1 _Z20simulate_interactionP6float4S0_fi_param_1,
	.param .f32 _Z20simulate_interactionP6float4S0_fi_param_2,
	.param .u32 _Z20simulate_interactionP6float4S0_fi_param_3
)
{
	.reg .pred 	%p<3>;
	.reg .b32 	%r<16>;
	.reg .b32 	%f<4120>;
	.reg .b64 	%rd<11>;
	// demoted variable
	.shared .align 4 .b8 _ZZ20simulate_interactionP6float4S0_fiE6others[3072];
	ld.param.u64 	%rd4, [_Z20simulate_interactionP6float4S0_fi_param_0];
	ld.param.u64 	%rd3, [_Z20simulate_interactionP6float4S0_fi_param_1];
	ld.param.f32 	%f7, [_Z20simulate_interactionP6float4S0_fi_param_2];
	ld.param.u32 	%r10, [_Z20simulate_interactionP6float4S0_fi_param_3];
	cvta.to.global.u64 	%rd1, %rd4;
	mov.u32 	%r1, %ntid.x;
	mov.u32 	%r11, %ctaid.x;
	mov.u32 	%r14, %tid.x;
	mad.lo.s32 	%r3, %r1, %r11, %r14;
	setp.ge.s32 	%p1, %r3, %r10;
	@%p1 bra 	$L__BB0_4;
	mov.u32 	%r12, %nctaid.x;
	mov.u32 	%r13, _ZZ20simulate_interactionP6float4S0_fiE6others;
	mad.lo.s32 	%r4, %r14, 12, %r13;
	mul.wide.s32 	%rd5, %r3, 16;
	add.s64 	%rd2, %rd1, %rd5;
	neg.s32 	%r15, %r12;
	mov.f32 	%f4117, 0f00000000;
	mov.f32 	%f4118, %f4117;
	mov.f32 	%f4119, %f4117;
$L__BB0_2:
	mul.wide.u32 	%rd6, %r14, 16;
	add.s64 	%rd7, %rd1, %rd6;
	.pragma "used_bytes_mask 4095";
	ld.global.v4.f32 	{%f9, %f10, %f11, %f12}, [%rd7];
	st.shared.f32 	[%r4], %f9;
	st.shared.f32 	[%r4+4], %f10;
	st.shared.f32 	[%r4+8], %f11;
	bar.sync 	0;
	.pragma "used_bytes_mask 4095";
	ld.global.v4.f32 	{%f13, %f14, %f15, %f16}, [%rd2];
	ld.shared.f32 	%f17, [_ZZ20simulate_interactionP6float4S0_fiE6others];
	sub.f32 	%f18, %f17, %f13;
	ld.shared.f32 	%f19, [_ZZ20simulate_interactionP6float4S0_fiE6others+4];
	sub.f32 	%f20, %f19, %f14;
	ld.shared.f32 	%f21, [_ZZ20simulate_interactionP6float4S0_fiE6others+8];
	sub.f32 	%f22, %f21, %f15;
	mul.f32 	%f23, %f20, %f20;
	fma.rn.f32 	%f24, %f18, %f18, %f23;
	fma.rn.f32 	%f25, %f22, %f22, %f24;
	add.f32 	%f26, %f25, 0f322BCC77;
	rsqrt.approx.f32 	%f27, %f26;
	mul.f32 	%f28, %f27, %f27;
	mul.f32 	%f29, %f27, %f28;
	fma.rn.f32 	%f30, %f18, %f29, %f4119;
	fma.rn.f32 	%f31, %f20, %f29, %f4118;
	fma.rn.f32 	%f32, %f22, %f29, %f4117;
	ld.shared.f32 	%f33, [_ZZ20simulate_interactionP6float4S0_fiE6others+12];
	sub.f32 	%f34, %f33, %f13;
	ld.shared.f32 	%f35, [_ZZ20simulate_interactionP6float4S0_fiE6others+16];
	sub.f32 	%f36, %f35, %f14;
	ld.shared.f32 	%f37, [_ZZ20simulate_interactionP6float4S0_fiE6others+20];
	sub.f32 	%f38, %f37, %f15;
	mul.f32 	%f39, %f36, %f36;
	fma.rn.f32 	%f40, %f34, %f34, %f39;
	fma.rn.f32 	%f41, %f38, %f38, %f40;
	add.f32 	%f42, %f41, 0f322BCC77;
	rsqrt.approx.f32 	%f43, %f42;
	mul.f32 	%f44, %f43, %f43;
	mul.f32 	%f45, %f43, %f44;
	fma.rn.f32 	%f46, %f34, %f45, %f30;
	fma.rn.f32 	%f47, %f36, %f45, %f31;
	fma.rn.f32 	%f48, %f38, %f45, %f32;
	ld.shared.f32 	%f49, [_ZZ20simulate_interactionP6float4S0_fiE6others+24];
	sub.f32 	%f50, %f49, %f13;
	ld.shared.f32 	%f51, [_ZZ20simulate_interactionP6float4S0_fiE6others+28];
	sub.f32 	%f52, %f51, %f14;
	ld.shared.f32 	%f53, [_ZZ20simulate_interactionP6float4S0_fiE6others+32];
	sub.f32 	%f54, %f53, %f15;
	mul.f32 	%f55, %f52, %f52;
	fma.rn.f32 	%f56, %f50, %f50, %f55;
	fma.rn.f32 	%f57, %f54, %f54, %f56;
	add.f32 	%f58, %f57, 0f322BCC77;
	rsqrt.approx.f32 	%f59, %f58;
	mul.f32 	%f60, %f59, %f59;
	mul.f32 	%f61, %f59, %f60;
	fma.rn.f32 	%f62, %f50, %f61, %f46;
	fma.rn.f32 	%f63, %f52, %f61, %f47;
	fma.rn.f32 	%f64, %f54, %f61, %f48;
	ld.shared.f32 	%f65, [_ZZ20simulate_interactionP6float4S0_fiE6others+36];
	sub.f32 	%f66, %f65, %f13;
	ld.shared.f32 	%f67, [_ZZ20simulate_interactionP6float4S0_fiE6others+40];
	sub.f32 	%f68, %f67, %f14;
	ld.shared.f32 	%f69, [_ZZ20simulate_interactionP6float4S0_fiE6others+44];
	sub.f32 	%f70, %f69, %f15;
	mul.f32 	%f71, %f68, %f68;
	fma.rn.f32 	%f72, %f66, %f66, %f71;
	fma.rn.f32 	%f73, %f70, %f70, %f72;
	add.f32 	%f74, %f73, 0f322BCC77;
	rsqrt.approx.f32 	%f75, %f74;
	mul.f32 	%f76, %f75, %f75;
	mul.f32 	%f77, %f75, %f76;
	fma.rn.f32 	%f78, %f66, %f77, %f62;
	fma.rn.f32 	%f79, %f68, %f77, %f63;
	fma.rn.f32 	%f80, %f70, %f77, %f64;
	ld.shared.f32 	%f81, [_ZZ20simulate_interactionP6float4S0_fiE6others+48];
	sub.f32 	%f82, %f81, %f13;
	ld.shared.f32 	%f83, [_ZZ20simulate_interactionP6float4S0_fiE6others+52];
	sub.f32 	%f84, %f83, %f14;
	ld.shared.f32 	%f85, [_ZZ20simulate_interactionP6float4S0_fiE6others+56];
	sub.f32 	%f86, %f85, %f15;
	mul.f32 	%f87, %f84, %f84;
	fma.rn.f32 	%f88, %f82, %f82, %f87;
	fma.rn.f32 	%f89, %f86, %f86, %f88;
	add.f32 	%f90, %f89, 0f322BCC77;
	rsqrt.approx.f32 	%f91, %f90;
	mul.f32 	%f92, %f91, %f91;
	mul.f32 	%f93, %f91, %f92;
	fma.rn.f32 	%f94, %f82, %f93, %f78;
	fma.rn.f32 	%f95, %f84, %f93, %f79;
	fma.rn.f32 	%f96, %f86, %f93, %f80;
	ld.shared.f32 	%f97, [_ZZ20simulate_interactionP6float4S0_fiE6others+60];
	sub.f32 	%f98, %f97, %f13;
	ld.shared.f32 	%f99, [_ZZ20simulate_interactionP6float4S0_fiE6others+64];
	sub.f32 	%f100, %f99, %f14;
	ld.shared.f32 	%f101, [_ZZ20simulate_interactionP6float4S0_fiE6others+68];
	sub.f32 	%f102, %f101, %f15;
	mul.f32 	%f103, %f100, %f100;
	fma.rn.f32 	%f104, %f98, %f98, %f103;
	fma.rn.f32 	%f105, %f102, %f102, %f104;
	add.f32 	%f106, %f105, 0f322BCC77;
	rsqrt.approx.f32 	%f107, %f106;
	mul.f32 	%f108, %f107, %f107;
	mul.f32 	%f109, %f107, %f108;
	fma.rn.f32 	%f110, %f98, %f109, %f94;
	fma.rn.f32 	%f111, %f100, %f109, %f95;
	fma.rn.f32 	%f112, %f102, %f109, %f96;
	ld.shared.f32 	%f113, [_ZZ20simulate_interactionP6float4S0_fiE6others+72];
	sub.f32 	%f114, %f113, %f13;
	ld.shared.f32 	%f115, [_ZZ20simulate_interactionP6float4S0_fiE6others+76];
	sub.f32 	%f116, %f115, %f14;
	ld.shared.f32 	%f117, [_ZZ20simulate_interactionP6float4S0_fiE6others+80];
	sub.f32 	%f118, %f117, %f15;
	mul.f32 	%f119, %f116, %f116;
	fma.rn.f32 	%f120, %f114, %f114, %f119;
	fma.rn.f32 	%f121, %f118, %f118, %f120;
	add.f32 	%f122, %f121, 0f322BCC77;
	rsqrt.approx.f32 	%f123, %f122;
	mul.f32 	%f124, %f123, %f123;
	mul.f32 	%f125, %f123, %f124;
	fma.rn.f32 	%f126, %f114, %f125, %f110;
	fma.rn.f32 	%f127, %f116, %f125, %f111;
	fma.rn.f32 	%f128, %f118, %f125, %f112;
	ld.shared.f32 	%f129, [_ZZ20simulate_interactionP6float4S0_fiE6others+84];
	sub.f32 	%f130, %f129, %f13;
	ld.shared.f32 	%f131, [_ZZ20simulate_interactionP6float4S0_fiE6others+88];
	sub.f32 	%f132, %f131, %f14;
	ld.shared.f32 	%f133, [_ZZ20simulate_interactionP6float4S0_fiE6others+92];
	sub.f32 	%f134, %f133, %f15;
	mul.f32 	%f135, %f132, %f132;
	fma.rn.f32 	%f136, %f130, %f130, %f135;
	fma.rn.f32 	%f137, %f134, %f134, %f136;
	add.f32 	%f138, %f137, 0f322BCC77;
	rsqrt.approx.f32 	%f139, %f138;
	mul.f32 	%f140, %f139, %f139;
	mul.f32 	%f141, %f139, %f140;
	fma.rn.f32 	%f142, %f130, %f141, %f126;
	fma.rn.f32 	%f143, %f132, %f141, %f127;
	fma.rn.f32 	%f144, %f134, %f141, %f128;
	ld.shared.f32 	%f145, [_ZZ20simulate_interactionP6float4S0_fiE6others+96];
	sub.f32 	%f146, %f145, %f13;
	ld.shared.f32 	%f147, [_ZZ20simulate_interactionP6float4S0_fiE6others+100];
	sub.f32 	%f148, %f147, %f14;
	ld.shared.f32 	%f149, [_ZZ20simulate_interactionP6float4S0_fiE6others+104];
	sub.f32 	%f150, %f149, %f15;
	mul.f32 	%f151, %f148, %f148;
	fma.rn.f32 	%f152, %f146, %f146, %f151;
	fma.rn.f32 	%f153, %f150, %f150, %f152;
	add.f32 	%f154, %f153, 0f322BCC77;
	rsqrt.approx.f32 	%f155, %f154;
	mul.f32 	%f156, %f155, %f155;
	mul.f32 	%f157, %f155, %f156;
	fma.rn.f32 	%f158, %f146, %f157, %f142;
	fma.rn.f32 	%f159, %f148, %f157, %f143;
	fma.rn.f32 	%f160, %f150, %f157, %f144;
	ld.shared.f32 	%f161, [_ZZ20simulate_interactionP6float4S0_fiE6others+108];
	sub.f32 	%f162, %f161, %f13;
	ld.shared.f32 	%f163, [_ZZ20simulate_interactionP6float4S0_fiE6others+112];
	sub.f32 	%f164, %f163, %f14;
	ld.shared.f32 	%f165, [_ZZ20simulate_interactionP6float4S0_fiE6others+116];
	sub.f32 	%f166, %f165, %f15;
	mul.f32 	%f167, %f164, %f164;
	fma.rn.f32 	%f168, %f162, %f162, %f167;
	fma.rn.f32 	%f169, %f166, %f166, %f168;
	add.f32 	%f170, %f169, 0f322BCC77;
	rsqrt.approx.f32 	%f171, %f170;
	mul.f32 	%f172, %f171, %f171;
	mul.f32 	%f173, %f171, %f172;
	fma.rn.f32 	%f174, %f162, %f173, %f158;
	fma.rn.f32 	%f175, %f164, %f173, %f159;
	fma.rn.f32 	%f176, %f166, %f173, %f160;
	ld.shared.f32 	%f177, [_ZZ20simulate_interactionP6float4S0_fiE6others+120];
	sub.f32 	%f178, %f177, %f13;
	ld.shared.f32 	%f179, [_ZZ20simulate_interactionP6float4S0_fiE6others+124];
	sub.f32 	%f180, %f179, %f14;
	ld.shared.f32 	%f181, [_ZZ20simulate_interactionP6float4S0_fiE6others+128];
	sub.f32 	%f182, %f181, %f15;
	mul.f32 	%f183, %f180, %f180;
	fma.rn.f32 	%f184, %f178, %f178, %f183;
	fma.rn.f32 	%f185, %f182, %f182, %f184;
	add.f32 	%f186, %f185, 0f322BCC77;
	rsqrt.approx.f32 	%f187, %f186;
	mul.f32 	%f188, %f187, %f187;
	mul.f32 	%f189, %f187, %f188;
	fma.rn.f32 	%f190, %f178, %f189, %f174;
	fma.rn.f32 	%f191, %f180, %f189, %f175;
	fma.rn.f32 	%f192, %f182, %f189, %f176;
	ld.shared.f32 	%f193, [_ZZ20simulate_interactionP6float4S0_fiE6others+132];
	sub.f32 	%f194, %f193, %f13;
	ld.shared.f32 	%f195, [_ZZ20simulate_interactionP6float4S0_fiE6others+136];
	sub.f32 	%f196, %f195, %f14;
	ld.shared.f32 	%f197, [_ZZ20simulate_interactionP6float4S0_fiE6others+140];
	sub.f32 	%f198, %f197, %f15;
	mul.f32 	%f199, %f196, %f196;
	fma.rn.f32 	%f200, %f194, %f194, %f199;
	fma.rn.f32 	%f201, %f198, %f198, %f200;
	add.f32 	%f202, %f201, 0f322BCC77;
	rsqrt.approx.f32 	%f203, %f202;
	mul.f32 	%f204, %f203, %f203;
	mul.f32 	%f205, %f203, %f204;
	fma.rn.f32 	%f206, %f194, %f205, %f190;
	fma.rn.f32 	%f207, %f196, %f205, %f191;
	fma.rn.f32 	%f208, %f198, %f205, %f192;
	ld.shared.f32 	%f209, [_ZZ20simulate_interactionP6float4S0_fiE6others+144];
	sub.f32 	%f210, %f209, %f13;
	ld.shared.f32 	%f211, [_ZZ20simulate_interactionP6float4S0_fiE6others+148];
	sub.f32 	%f212, %f211, %f14;
	ld.shared.f32 	%f213, [_ZZ20simulate_interactionP6float4S0_fiE6others+152];
	sub.f32 	%f214, %f213, %f15;
	mul.f32 	%f215, %f212, %f212;
	fma.rn.f32 	%f216, %f210, %f210, %f215;
	fma.rn.f32 	%f217, %f214, %f214, %f216;
	add.f32 	%f218, %f217, 0f322BCC77;
	rsqrt.approx.f32 	%f219, %f218;
	mul.f32 	%f220, %f219, %f219;
	mul.f32 	%f221, %f219, %f220;
	fma.rn.f32 	%f222, %f210, %f221, %f206;
	fma.rn.f32 	%f223, %f212, %f221, %f207;
	fma.rn.f32 	%f224, %f214, %f221, %f208;
	ld.shared.f32 	%f225, [_ZZ20simulate_interactionP6float4S0_fiE6others+156];
	sub.f32 	%f226, %f225, %f13;
	ld.shared.f32 	%f227, [_ZZ20simulate_interactionP6float4S0_fiE6others+160];
	sub.f32 	%f228, %f227, %f14;
	ld.shared.f32 	%f229, [_ZZ20simulate_interactionP6float4S0_fiE6others+164];
	sub.f32 	%f230, %f229, %f15;
	mul.f32 	%f231, %f228, %f228;
	fma.rn.f32 	%f232, %f226, %f226, %f231;
	fma.rn.f32 	%f233, %f230, %f230, %f232;
	add.f32 	%f234, %f233, 0f322BCC77;
	rsqrt.approx.f32 	%f235, %f234;
	mul.f32 	%f236, %f235, %f235;
	mul.f32 	%f237, %f235, %f236;
	fma.rn.f32 	%f238, %f226, %f237, %f222;
	fma.rn.f32 	%f239, %f228, %f237, %f223;
	fma.rn.f32 	%f240, %f230, %f237, %f224;
	ld.shared.f32 	%f241, [_ZZ20simulate_interactionP6float4S0_fiE6others+168];
	sub.f32 	%f242, %f241, %f13;
	ld.shared.f32 	%f243, [_ZZ20simulate_interactionP6float4S0_fiE6others+172];
	sub.f32 	%f244, %f243, %f14;
	ld.shared.f32 	%f245, [_ZZ20simulate_interactionP6float4S0_fiE6others+176];
	sub.f32 	%f246, %f245, %f15;
	mul.f32 	%f247, %f244, %f244;
	fma.rn.f32 	%f248, %f242, %f242, %f247;
	fma.rn.f32 	%f249, %f246, %f246, %f248;
	add.f32 	%f250, %f249, 0f322BCC77;
	rsqrt.approx.f32 	%f251, %f250;
	mul.f32 	%f252, %f251, %f251;
	mul.f32 	%f253, %f251, %f252;
	fma.rn.f32 	%f254, %f242, %f253, %f238;
	fma.rn.f32 	%f255, %f244, %f253, %f239;
	fma.rn.f32 	%f256, %f246, %f253, %f240;
	ld.shared.f32 	%f257, [_ZZ20simulate_interactionP6float4S0_fiE6others+180];
	sub.f32 	%f258, %f257, %f13;
	ld.shared.f32 	%f259, [_ZZ20simulate_interactionP6float4S0_fiE6others+184];
	sub.f32 	%f260, %f259, %f14;
	ld.shared.f32 	%f261, [_ZZ20simulate_interactionP6float4S0_fiE6others+188];
	sub.f32 	%f262, %f261, %f15;
	mul.f32 	%f263, %f260, %f260;
	fma.rn.f32 	%f264, %f258, %f258, %f263;
	fma.rn.f32 	%f265, %f262, %f262, %f264;
	add.f32 	%f266, %f265, 0f322BCC77;
	rsqrt.approx.f32 	%f267, %f266;
	mul.f32 	%f268, %f267, %f267;
	mul.f32 	%f269, %f267, %f268;
	fma.rn.f32 	%f270, %f258, %f269, %f254;
	fma.rn.f32 	%f271, %f260, %f269, %f255;
	fma.rn.f32 	%f272, %f262, %f269, %f256;
	ld.shared.f32 	%f273, [_ZZ20simulate_interactionP6float4S0_fiE6others+192];
	sub.f32 	%f274, %f273, %f13;
	ld.shared.f32 	%f275, [_ZZ20simulate_interactionP6float4S0_fiE6others+196];
	sub.f32 	%f276, %f275, %f14;
	ld.shared.f32 	%f277, [_ZZ20simulate_interactionP6float4S0_fiE6others+200];
	sub.f32 	%f278, %f277, %f15;
	mul.f32 	%f279, %f276, %f276;
	fma.rn.f32 	%f280, %f274, %f274, %f279;
	fma.rn.f32 	%f281, %f278, %f278, %f280;
	add.f32 	%f282, %f281, 0f322BCC77;
	rsqrt.approx.f32 	%f283, %f282;
	mul.f32 	%f284, %f283, %f283;
	mul.f32 	%f285, %f283, %f284;
	fma.rn.f32 	%f286, %f274, %f285, %f270;
	fma.rn.f32 	%f287, %f276, %f285, %f271;
	fma.rn.f32 	%f288, %f278, %f285, %f272;
	ld.shared.f32 	%f289, [_ZZ20simulate_interactionP6float4S0_fiE6others+204];
	sub.f32 	%f290, %f289, %f13;
	ld.shared.f32 	%f291, [_ZZ20simulate_interactionP6float4S0_fiE6others+208];
	sub.f32 	%f292, %f291, %f14;
	ld.shared.f32 	%f293, [_ZZ20simulate_interactionP6float4S0_fiE6others+212];
	sub.f32 	%f294, %f293, %f15;
	mul.f32 	%f295, %f292, %f292;
	fma.rn.f32 	%f296, %f290, %f290, %f295;
	fma.rn.f32 	%f297, %f294, %f294, %f296;
	add.f32 	%f298, %f297, 0f322BCC77;
	rsqrt.approx.f32 	%f299, %f298;
	mul.f32 	%f300, %f299, %f299;
	mul.f32 	%f301, %f299, %f300;
	fma.rn.f32 	%f302, %f290, %f301, %f286;
	fma.rn.f32 	%f303, %f292, %f301, %f287;
	fma.rn.f32 	%f304, %f294, %f301, %f288;
	ld.shared.f32 	%f305, [_ZZ20simulate_interactionP6float4S0_fiE6others+216];
	sub.f32 	%f306, %f305, %f13;
	ld.shared.f32 	%f307, [_ZZ20simulate_interactionP6float4S0_fiE6others+220];
	sub.f32 	%f308, %f307, %f14;
	ld.shared.f32 	%f309, [_ZZ20simulate_interactionP6float4S0_fiE6others+224];
	sub.f32 	%f310, %f309, %f15;
	mul.f32 	%f311, %f308, %f308;
	fma.rn.f32 	%f312, %f306, %f306, %f311;
	fma.rn.f32 	%f313, %f310, %f310, %f312;
	add.f32 	%f314, %f313, 0f322BCC77;
	rsqrt.approx.f32 	%f315, %f314;
	mul.f32 	%f316, %f315, %f315;
	mul.f32 	%f317, %f315, %f316;
	fma.rn.f32 	%f318, %f306, %f317, %f302;
	fma.rn.f32 	%f319, %f308, %f317, %f303;
	fma.rn.f32 	%f320, %f310, %f317, %f304;
	ld.shared.f32 	%f321, [_ZZ20simulate_interactionP6float4S0_fiE6others+228];
	sub.f32 	%f322, %f321, %f13;
	ld.shared.f32 	%f323, [_ZZ20simulate_interactionP6float4S0_fiE6others+232];
	sub.f32 	%f324, %f323, %f14;
	ld.shared.f32 	%f325, [_ZZ20simulate_interactionP6float4S0_fiE6others+236];
	sub.f32 	%f326, %f325, %f15;
	mul.f32 	%f327, %f324, %f324;
	fma.rn.f32 	%f328, %f322, %f322, %f327;
	fma.rn.f32 	%f329, %f326, %f326, %f328;
	add.f32 	%f330, %f329, 0f322BCC77;
	rsqrt.approx.f32 	%f331, %f330;
	mul.f32 	%f332, %f331, %f331;
	mul.f32 	%f333, %f331, %f332;
	fma.rn.f32 	%f334, %f322, %f333, %f318;
	fma.rn.f32 	%f335, %f324, %f333, %f319;
	fma.rn.f32 	%f336, %f326, %f333, %f320;
	ld.shared.f32 	%f337, [_ZZ20simulate_interactionP6float4S0_fiE6others+240];
	sub.f32 	%f338, %f337, %f13;
	ld.shared.f32 	%f339, [_ZZ20simulate_interactionP6float4S0_fiE6others+244];
	sub.f32 	%f340, %f339, %f14;
	ld.shared.f32 	%f341, [_ZZ20simulate_interactionP6float4S0_fiE6others+248];
	sub.f32 	%f342, %f341, %f15;
	mul.f32 	%f343, %f340, %f340;
	fma.rn.f32 	%f344, %f338, %f338, %f343;
	fma.rn.f32 	%f345, %f342, %f342, %f344;
	add.f32 	%f346, %f345, 0f322BCC77;
	rsqrt.approx.f32 	%f347, %f346;
	mul.f32 	%f348, %f347, %f347;
	mul.f32 	%f349, %f347, %f348;
	fma.rn.f32 	%f350, %f338, %f349, %f334;
	fma.rn.f32 	%f351, %f340, %f349, %f335;
	fma.rn.f32 	%f352, %f342, %f349, %f336;
	ld.shared.f32 	%f353, [_ZZ20simulate_interactionP6float4S0_fiE6others+252];
	sub.f32 	%f354, %f353, %f13;
	ld.shared.f32 	%f355, [_ZZ20simulate_interactionP6float4S0_fiE6others+256];
	sub.f32 	%f356, %f355, %f14;
	ld.shared.f32 	%f357, [_ZZ20simulate_interactionP6float4S0_fiE6others+260];
	sub.f32 	%f358, %f357, %f15;
	mul.f32 	%f359, %f356, %f356;
	fma.rn.f32 	%f360, %f354, %f354, %f359;
	fma.rn.f32 	%f361, %f358, %f358, %f360;
	add.f32 	%f362, %f361, 0f322BCC77;
	rsqrt.approx.f32 	%f363, %f362;
	mul.f32 	%f364, %f363, %f363;
	mul.f32 	%f365, %f363, %f364;
	fma.rn.f32 	%f366, %f354, %f365, %f350;
	fma.rn.f32 	%f367, %f356, %f365, %f351;
	fma.rn.f32 	%f368, %f358, %f365, %f352;
	ld.shared.f32 	%f369, [_ZZ20simulate_interactionP6float4S0_fiE6others+264];
	sub.f32 	%f370, %f369, %f13;
	ld.shared.f32 	%f371, [_ZZ20simulate_interactionP6float4S0_fiE6others+268];
	sub.f32 	%f372, %f371, %f14;
	ld.shared.f32 	%f373, [_ZZ20simulate_interactionP6float4S0_fiE6others+272];
	sub.f32 	%f374, %f373, %f15;
	mul.f32 	%f375, %f372, %f372;
	fma.rn.f32 	%f376, %f370, %f370, %f375;
	fma.rn.f32 	%f377, %f374, %f374, %f376;
	add.f32 	%f378, %f377, 0f322BCC77;
	rsqrt.approx.f32 	%f379, %f378;
	mul.f32 	%f380, %f379, %f379;
	mul.f32 	%f381, %f379, %f380;
	fma.rn.f32 	%f382, %f370, %f381, %f366;
	fma.rn.f32 	%f383, %f372, %f381, %f367;
	fma.rn.f32 	%f384, %f374, %f381, %f368;
	ld.shared.f32 	%f385, [_ZZ20simulate_interactionP6float4S0_fiE6others+276];
	sub.f32 	%f386, %f385, %f13;
	ld.shared.f32 	%f387, [_ZZ20simulate_interactionP6float4S0_fiE6others+280];
	sub.f32 	%f388, %f387, %f14;
	ld.shared.f32 	%f389, [_ZZ20simulate_interactionP6float4S0_fiE6others+284];
	sub.f32 	%f390, %f389, %f15;
	mul.f32 	%f391, %f388, %f388;
	fma.rn.f32 	%f392, %f386, %f386, %f391;
	fma.rn.f32 	%f393, %f390, %f390, %f392;
	add.f32 	%f394, %f393, 0f322BCC77;
	rsqrt.approx.f32 	%f395, %f394;
	mul.f32 	%f396, %f395, %f395;
	mul.f32 	%f397, %f395, %f396;
	fma.rn.f32 	%f398, %f386, %f397, %f382;
	fma.rn.f32 	%f399, %f388, %f397, %f383;
	fma.rn.f32 	%f400, %f390, %f397, %f384;
	ld.shared.f32 	%f401, [_ZZ20simulate_interactionP6float4S0_fiE6others+288];
	sub.f32 	%f402, %f401, %f13;
	ld.shared.f32 	%f403, [_ZZ20simulate_interactionP6float4S0_fiE6others+292];
	sub.f32 	%f404, %f403, %f14;
	ld.shared.f32 	%f405, [_ZZ20simulate_interactionP6float4S0_fiE6others+296];
	sub.f32 	%f406, %f405, %f15;
	mul.f32 	%f407, %f404, %f404;
	fma.rn.f32 	%f408, %f402, %f402, %f407;
	fma.rn.f32 	%f409, %f406, %f406, %f408;
	add.f32 	%f410, %f409, 0f322BCC77;
	rsqrt.approx.f32 	%f411, %f410;
	mul.f32 	%f412, %f411, %f411;
	mul.f32 	%f413, %f411, %f412;
	fma.rn.f32 	%f414, %f402, %f413, %f398;
	fma.rn.f32 	%f415, %f404, %f413, %f399;
	fma.rn.f32 	%f416, %f406, %f413, %f400;
	ld.shared.f32 	%f417, [_ZZ20simulate_interactionP6float4S0_fiE6others+300];
	sub.f32 	%f418, %f417, %f13;
	ld.shared.f32 	%f419, [_ZZ20simulate_interactionP6float4S0_fiE6others+304];
	sub.f32 	%f420, %f419, %f14;
	ld.shared.f32 	%f421, [_ZZ20simulate_interactionP6float4S0_fiE6others+308];
	sub.f32 	%f422, %f421, %f15;
	mul.f32 	%f423, %f420, %f420;
	fma.rn.f32 	%f424, %f418, %f418, %f423;
	fma.rn.f32 	%f425, %f422, %f422, %f424;
	add.f32 	%f426, %f425, 0f322BCC77;
	rsqrt.approx.f32 	%f427, %f426;
	mul.f32 	%f428, %f427, %f427;
	mul.f32 	%f429, %f427, %f428;
	fma.rn.f32 	%f430, %f418, %f429, %f414;
	fma.rn.f32 	%f431, %f420, %f429, %f415;
	fma.rn.f32 	%f432, %f422, %f429, %f416;
	ld.shared.f32 	%f433, [_ZZ20simulate_interactionP6float4S0_fiE6others+312];
	sub.f32 	%f434, %f433, %f13;
	ld.shared.f32 	%f435, [_ZZ20simulate_interactionP6float4S0_fiE6others+316];
	sub.f32 	%f436, %f435, %f14;
	ld.shared.f32 	%f437, [_ZZ20simulate_interactionP6float4S0_fiE6others+320];
	sub.f32 	%f438, %f437, %f15;
	mul.f32 	%f439, %f436, %f436;
	fma.rn.f32 	%f440, %f434, %f434, %f439;
	fma.rn.f32 	%f441, %f438, %f438, %f440;
	add.f32 	%f442, %f441, 0f322BCC77;
	rsqrt.approx.f32 	%f443, %f442;
	mul.f32 	%f444, %f443, %f443;
	mul.f32 	%f445, %f443, %f444;
	fma.rn.f32 	%f446, %f434, %f445, %f430;
	fma.rn.f32 	%f447, %f436, %f445, %f431;
	fma.rn.f32 	%f448, %f438, %f445, %f432;
	ld.shared.f32 	%f449, [_ZZ20simulate_interactionP6float4S0_fiE6others+324];
	sub.f32 	%f450, %f449, %f13;
	ld.shared.f32 	%f451, [_ZZ20simulate_interactionP6float4S0_fiE6others+328];
	sub.f32 	%f452, %f451, %f14;
	ld.shared.f32 	%f453, [_ZZ20simulate_interactionP6float4S0_fiE6others+332];
	sub.f32 	%f454, %f453, %f15;
	mul.f32 	%f455, %f452, %f452;
	fma.rn.f32 	%f456, %f450, %f450, %f455;
	fma.rn.f32 	%f457, %f454, %f454, %f456;
	add.f32 	%f458, %f457, 0f322BCC77;
	rsqrt.approx.f32 	%f459, %f458;
	mul.f32 	%f460, %f459, %f459;
	mul.f32 	%f461, %f459, %f460;
	fma.rn.f32 	%f462, %f450, %f461, %f446;
	fma.rn.f32 	%f463, %f452, %f461, %f447;
	fma.rn.f32 	%f464, %f454, %f461, %f448;
	ld.shared.f32 	%f465, [_ZZ20simulate_interactionP6float4S0_fiE6others+336];
	sub.f32 	%f466, %f465, %f13;
	ld.shared.f32 	%f467, [_ZZ20simulate_interactionP6float4S0_fiE6others+340];
	sub.f32 	%f468, %f467, %f14;
	ld.shared.f32 	%f469, [_ZZ20simulate_interactionP6float4S0_fiE6others+344];
	sub.f32 	%f470, %f469, %f15;
	mul.f32 	%f471, %f468, %f468;
	fma.rn.f32 	%f472, %f466, %f466, %f471;
	fma.rn.f32 	%f473, %f470, %f470, %f472;
	add.f32 	%f474, %f473, 0f322BCC77;
	rsqrt.approx.f32 	%f475, %f474;
	mul.f32 	%f476, %f475, %f475;
	mul.f32 	%f477, %f475, %f476;
	fma.rn.f32 	%f478, %f466, %f477, %f462;
	fma.rn.f32 	%f479, %f468, %f477, %f463;
	fma.rn.f32 	%f480, %f470, %f477, %f464;
	ld.shared.f32 	%f481, [_ZZ20simulate_interactionP6float4S0_fiE6others+348];
	sub.f32 	%f482, %f481, %f13;
	ld.shared.f32 	%f483, [_ZZ20simulate_interactionP6float4S0_fiE6others+352];
	sub.f32 	%f484, %f483, %f14;
	ld.shared.f32 	%f485, [_ZZ20simulate_interactionP6float4S0_fiE6others+356];
	sub.f32 	%f486, %f485, %f15;
	mul.f32 	%f487, %f484, %f484;
	fma.rn.f32 	%f488, %f482, %f482, %f487;
	fma.rn.f32 	%f489, %f486, %f486, %f488;
	add.f32 	%f490, %f489, 0f322BCC77;
	rsqrt.approx.f32 	%f491, %f490;
	mul.f32 	%f492, %f491, %f491;
	mul.f32 	%f493, %f491, %f492;
	fma.rn.f32 	%f494, %f482, %f493, %f478;
	fma.rn.f32 	%f495, %f484, %f493, %f479;
	fma.rn.f32 	%f496, %f486, %f493, %f480;
	ld.shared.f32 	%f497, [_ZZ20simulate_interactionP6float4S0_fiE6others+360];
	sub.f32 	%f498, %f497, %f13;
	ld.shared.f32 	%f499, [_ZZ20simulate_interactionP6float4S0_fiE6others+364];
	sub.f32 	%f500, %f499, %f14;
	ld.shared.f32 	%f501, [_ZZ20simulate_interactionP6float4S0_fiE6others+368];
	sub.f32 	%f502, %f501, %f15;
	mul.f32 	%f503, %f500, %f500;
	fma.rn.f32 	%f504, %f498, %f498, %f503;
	fma.rn.f32 	%f505, %f502, %f502, %f504;
	add.f32 	%f506, %f505, 0f322BCC77;
	rsqrt.approx.f32 	%f507, %f506;
	mul.f32 	%f508, %f507, %f507;
	mul.f32 	%f509, %f507, %f508;
	fma.rn.f32 	%f510, %f498, %f509, %f494;
	fma.rn.f32 	%f511, %f500, %f509, %f495;
	fma.rn.f32 	%f512, %f502, %f509, %f496;
	ld.shared.f32 	%f513, [_ZZ20simulate_interactionP6float4S0_fiE6others+372];
	sub.f32 	%f514, %f513, %f13;
	ld.shared.f32 	%f515, [_ZZ20simulate_interactionP6float4S0_fiE6others+376];
	sub.f32 	%f516, %f515, %f14;
	ld.shared.f32 	%f517, [_ZZ20simulate_interactionP6float4S0_fiE6others+380];
	sub.f32 	%f518, %f517, %f15;
	mul.f32 	%f519, %f516, %f516;
	fma.rn.f32 	%f520, %f514, %f514, %f519;
	fma.rn.f32 	%f521, %f518, %f518, %f520;
	add.f32 	%f522, %f521, 0f322BCC77;
	rsqrt.approx.f32 	%f523, %f522;
	mul.f32 	%f524, %f523, %f523;
	mul.f32 	%f525, %f523, %f524;
	fma.rn.f32 	%f526, %f514, %f525, %f510;
	fma.rn.f32 	%f527, %f516, %f525, %f511;
	fma.rn.f32 	%f528, %f518, %f525, %f512;
	ld.shared.f32 	%f529, [_ZZ20simulate_interactionP6float4S0_fiE6others+384];
	sub.f32 	%f530, %f529, %f13;
	ld.shared.f32 	%f531, [_ZZ20simulate_interactionP6float4S0_fiE6others+388];
	sub.f32 	%f532, %f531, %f14;
	ld.shared.f32 	%f533, [_ZZ20simulate_interactionP6float4S0_fiE6others+392];
	sub.f32 	%f534, %f533, %f15;
	mul.f32 	%f535, %f532, %f532;
	fma.rn.f32 	%f536, %f530, %f530, %f535;
	fma.rn.f32 	%f537, %f534, %f534, %f536;
	add.f32 	%f538, %f537, 0f322BCC77;
	rsqrt.approx.f32 	%f539, %f538;
	mul.f32 	%f540, %f539, %f539;
	mul.f32 	%f541, %f539, %f540;
	fma.rn.f32 	%f542, %f530, %f541, %f526;
	fma.rn.f32 	%f543, %f532, %f541, %f527;
	fma.rn.f32 	%f544, %f534, %f541, %f528;
	ld.shared.f32 	%f545, [_ZZ20simulate_interactionP6float4S0_fiE6others+396];
	sub.f32 	%f546, %f545, %f13;
	ld.shared.f32 	%f547, [_ZZ20simulate_interactionP6float4S0_fiE6others+400];
	sub.f32 	%f548, %f547, %f14;
	ld.shared.f32 	%f549, [_ZZ20simulate_interactionP6float4S0_fiE6others+404];
	sub.f32 	%f550, %f549, %f15;
	mul.f32 	%f551, %f548, %f548;
	fma.rn.f32 	%f552, %f546, %f546, %f551;
	fma.rn.f32 	%f553, %f550, %f550, %f552;
	add.f32 	%f554, %f553, 0f322BCC77;
	rsqrt.approx.f32 	%f555, %f554;
	mul.f32 	%f556, %f555, %f555;
	mul.f32 	%f557, %f555, %f556;
	fma.rn.f32 	%f558, %f546, %f557, %f542;
	fma.rn.f32 	%f559, %f548, %f557, %f543;
	fma.rn.f32 	%f560, %f550, %f557, %f544;
	ld.shared.f32 	%f561, [_ZZ20simulate_interactionP6float4S0_fiE6others+408];
	sub.f32 	%f562, %f561, %f13;
	ld.shared.f32 	%f563, [_ZZ20simulate_interactionP6float4S0_fiE6others+412];
	sub.f32 	%f564, %f563, %f14;
	ld.shared.f32 	%f565, [_ZZ20simulate_interactionP6float4S0_fiE6others+416];
	sub.f32 	%f566, %f565, %f15;
	mul.f32 	%f567, %f564, %f564;
	fma.rn.f32 	%f568, %f562, %f562, %f567;
	fma.rn.f32 	%f569, %f566, %f566, %f568;
	add.f32 	%f570, %f569, 0f322BCC77;
	rsqrt.approx.f32 	%f571, %f570;
	mul.f32 	%f572, %f571, %f571;
	mul.f32 	%f573, %f571, %f572;
	fma.rn.f32 	%f574, %f562, %f573, %f558;
	fma.rn.f32 	%f575, %f564, %f573, %f559;
	fma.rn.f32 	%f576, %f566, %f573, %f560;
	ld.shared.f32 	%f577, [_ZZ20simulate_interactionP6float4S0_fiE6others+420];
	sub.f32 	%f578, %f577, %f13;
	ld.shared.f32 	%f579, [_ZZ20simulate_interactionP6float4S0_fiE6others+424];
	sub.f32 	%f580, %f579, %f14;
	ld.shared.f32 	%f581, [_ZZ20simulate_interactionP6float4S0_fiE6others+428];
	sub.f32 	%f582, %f581, %f15;
	mul.f32 	%f583, %f580, %f580;
	fma.rn.f32 	%f584, %f578, %f578, %f583;
	fma.rn.f32 	%f585, %f582, %f582, %f584;
	add.f32 	%f586, %f585, 0f322BCC77;
	rsqrt.approx.f32 	%f587, %f586;
	mul.f32 	%f588, %f587, %f587;
	mul.f32 	%f589, %f587, %f588;
	fma.rn.f32 	%f590, %f578, %f589, %f574;
	fma.rn.f32 	%f591, %f580, %f589, %f575;
	fma.rn.f32 	%f592, %f582, %f589, %f576;
	ld.shared.f32 	%f593, [_ZZ20simulate_interactionP6float4S0_fiE6others+432];
	sub.f32 	%f594, %f593, %f13;
	ld.shared.f32 	%f595, [_ZZ20simulate_interactionP6float4S0_fiE6others+436];
	sub.f32 	%f596, %f595, %f14;
	ld.shared.f32 	%f597, [_ZZ20simulate_interactionP6float4S0_fiE6others+440];
	sub.f32 	%f598, %f597, %f15;
	mul.f32 	%f599, %f596, %f596;
	fma.rn.f32 	%f600, %f594, %f594, %f599;
	fma.rn.f32 	%f601, %f598, %f598, %f600;
	add.f32 	%f602, %f601, 0f322BCC77;
	rsqrt.approx.f32 	%f603, %f602;
	mul.f32 	%f604, %f603, %f603;
	mul.f32 	%f605, %f603, %f604;
	fma.rn.f32 	%f606, %f594, %f605, %f590;
	fma.rn.f32 	%f607, %f596, %f605, %f591;
	fma.rn.f32 	%f608, %f598, %f605, %f592;
	ld.shared.f32 	%f609, [_ZZ20simulate_interactionP6float4S0_fiE6others+444];
	sub.f32 	%f610, %f609, %f13;
	ld.shared.f32 	%f611, [_ZZ20simulate_interactionP6float4S0_fiE6others+448];
	sub.f32 	%f612, %f611, %f14;
	ld.shared.f32 	%f613, [_ZZ20simulate_interactionP6float4S0_fiE6others+452];
	sub.f32 	%f614, %f613, %f15;
	mul.f32 	%f615, %f612, %f612;
	fma.rn.f32 	%f616, %f610, %f610, %f615;
	fma.rn.f32 	%f617, %f614, %f614, %f616;
	add.f32 	%f618, %f617, 0f322BCC77;
	rsqrt.approx.f32 	%f619, %f618;
	mul.f32 	%f620, %f619, %f619;
	mul.f32 	%f621, %f619, %f620;
	fma.rn.f32 	%f622, %f610, %f621, %f606;
	fma.rn.f32 	%f623, %f612, %f621, %f607;
	fma.rn.f32 	%f624, %f614, %f621, %f608;
	ld.shared.f32 	%f625, [_ZZ20simulate_interactionP6float4S0_fiE6others+456];
	sub.f32 	%f626, %f625, %f13;
	ld.shared.f32 	%f627, [_ZZ20simulate_interactionP6float4S0_fiE6others+460];
	sub.f32 	%f628, %f627, %f14;
	ld.shared.f32 	%f629, [_ZZ20simulate_interactionP6float4S0_fiE6others+464];
	sub.f32 	%f630, %f629, %f15;
	mul.f32 	%f631, %f628, %f628;
	fma.rn.f32 	%f632, %f626, %f626, %f631;
	fma.rn.f32 	%f633, %f630, %f630, %f632;
	add.f32 	%f634, %f633, 0f322BCC77;
	rsqrt.approx.f32 	%f635, %f634;
	mul.f32 	%f636, %f635, %f635;
	mul.f32 	%f637, %f635, %f636;
	fma.rn.f32 	%f638, %f626, %f637, %f622;
	fma.rn.f32 	%f639, %f628, %f637, %f623;
	fma.rn.f32 	%f640, %f630, %f637, %f624;
	ld.shared.f32 	%f641, [_ZZ20simulate_interactionP6float4S0_fiE6others+468];
	sub.f32 	%f642, %f641, %f13;
	ld.shared.f32 	%f643, [_ZZ20simulate_interactionP6float4S0_fiE6others+472];
	sub.f32 	%f644, %f643, %f14;
	ld.shared.f32 	%f645, [_ZZ20simulate_interactionP6float4S0_fiE6others+476];
	sub.f32 	%f646, %f645, %f15;
	mul.f32 	%f647, %f644, %f644;
	fma.rn.f32 	%f648, %f642, %f642, %f647;
	fma.rn.f32 	%f649, %f646, %f646, %f648;
	add.f32 	%f650, %f649, 0f322BCC77;
	rsqrt.approx.f32 	%f651, %f650;
	mul.f32 	%f652, %f651, %f651;
	mul.f32 	%f653, %f651, %f652;
	fma.rn.f32 	%f654, %f642, %f653, %f638;
	fma.rn.f32 	%f655, %f644, %f653, %f639;
	fma.rn.f32 	%f656, %f646, %f653, %f640;
	ld.shared.f32 	%f657, [_ZZ20simulate_interactionP6float4S0_fiE6others+480];
	sub.f32 	%f658, %f657, %f13;
	ld.shared.f32 	%f659, [_ZZ20simulate_interactionP6float4S0_fiE6others+484];
	sub.f32 	%f660, %f659, %f14;
	ld.shared.f32 	%f661, [_ZZ20simulate_interactionP6float4S0_fiE6others+488];
	sub.f32 	%f662, %f661, %f15;
	mul.f32 	%f663, %f660, %f660;
	fma.rn.f32 	%f664, %f658, %f658, %f663;
	fma.rn.f32 	%f665, %f662, %f662, %f664;
	add.f32 	%f666, %f665, 0f322BCC77;
	rsqrt.approx.f32 	%f667, %f666;
	mul.f32 	%f668, %f667, %f667;
	mul.f32 	%f669, %f667, %f668;
	fma.rn.f32 	%f670, %f658, %f669, %f654;
	fma.rn.f32 	%f671, %f660, %f669, %f655;
	fma.rn.f32 	%f672, %f662, %f669, %f656;
	ld.shared.f32 	%f673, [_ZZ20simulate_interactionP6float4S0_fiE6others+492];
	sub.f32 	%f674, %f673, %f13;
	ld.shared.f32 	%f675, [_ZZ20simulate_interactionP6float4S0_fiE6others+496];
	sub.f32 	%f676, %f675, %f14;
	ld.shared.f32 	%f677, [_ZZ20simulate_interactionP6float4S0_fiE6others+500];
	sub.f32 	%f678, %f677, %f15;
	mul.f32 	%f679, %f676, %f676;
	fma.rn.f32 	%f680, %f674, %f674, %f679;
	fma.rn.f32 	%f681, %f678, %f678, %f680;
	add.f32 	%f682, %f681, 0f322BCC77;
	rsqrt.approx.f32 	%f683, %f682;
	mul.f32 	%f684, %f683, %f683;
	mul.f32 	%f685, %f683, %f684;
	fma.rn.f32 	%f686, %f674, %f685, %f670;
	fma.rn.f32 	%f687, %f676, %f685, %f671;
	fma.rn.f32 	%f688, %f678, %f685, %f672;
	ld.shared.f32 	%f689, [_ZZ20simulate_interactionP6float4S0_fiE6others+504];
	sub.f32 	%f690, %f689, %f13;
	ld.shared.f32 	%f691, [_ZZ20simulate_interactionP6float4S0_fiE6others+508];
	sub.f32 	%f692, %f691, %f14;
	ld.shared.f32 	%f693, [_ZZ20simulate_interactionP6float4S0_fiE6others+512];
	sub.f32 	%f694, %f693, %f15;
	mul.f32 	%f695, %f692, %f692;
	fma.rn.f32 	%f696, %f690, %f690, %f695;
	fma.rn.f32 	%f697, %f694, %f694, %f696;
	add.f32 	%f698, %f697, 0f322BCC77;
	rsqrt.approx.f32 	%f699, %f698;
	mul.f32 	%f700, %f699, %f699;
	mul.f32 	%f701, %f699, %f700;
	fma.rn.f32 	%f702, %f690, %f701, %f686;
	fma.rn.f32 	%f703, %f692, %f701, %f687;
	fma.rn.f32 	%f704, %f694, %f701, %f688;
	ld.shared.f32 	%f705, [_ZZ20simulate_interactionP6float4S0_fiE6others+516];
	sub.f32 	%f706, %f705, %f13;
	ld.shared.f32 	%f707, [_ZZ20simulate_interactionP6float4S0_fiE6others+520];
	sub.f32 	%f708, %f707, %f14;
	ld.shared.f32 	%f709, [_ZZ20simulate_interactionP6float4S0_fiE6others+524];
	sub.f32 	%f710, %f709, %f15;
	mul.f32 	%f711, %f708, %f708;
	fma.rn.f32 	%f712, %f706, %f706, %f711;
	fma.rn.f32 	%f713, %f710, %f710, %f712;
	add.f32 	%f714, %f713, 0f322BCC77;
	rsqrt.approx.f32 	%f715, %f714;
	mul.f32 	%f716, %f715, %f715;
	mul.f32 	%f717, %f715, %f716;
	fma.rn.f32 	%f718, %f706, %f717, %f702;
	fma.rn.f32 	%f719, %f708, %f717, %f703;
	fma.rn.f32 	%f720, %f710, %f717, %f704;
	ld.shared.f32 	%f721, [_ZZ20simulate_interactionP6float4S0_fiE6others+528];
	sub.f32 	%f722, %f721, %f13;
	ld.shared.f32 	%f723, [_ZZ20simulate_interactionP6float4S0_fiE6others+532];
	sub.f32 	%f724, %f723, %f14;
	ld.shared.f32 	%f725, [_ZZ20simulate_interactionP6float4S0_fiE6others+536];
	sub.f32 	%f726, %f725, %f15;
	mul.f32 	%f727, %f724, %f724;
	fma.rn.f32 	%f728, %f722, %f722, %f727;
	fma.rn.f32 	%f729, %f726, %f726, %f728;
	add.f32 	%f730, %f729, 0f322BCC77;
	rsqrt.approx.f32 	%f731, %f730;
	mul.f32 	%f732, %f731, %f731;
	mul.f32 	%f733, %f731, %f732;
	fma.rn.f32 	%f734, %f722, %f733, %f718;
	fma.rn.f32 	%f735, %f724, %f733, %f719;
	fma.rn.f32 	%f736, %f726, %f733, %f720;
	ld.shared.f32 	%f737, [_ZZ20simulate_interactionP6float4S0_fiE6others+540];
	sub.f32 	%f738, %f737, %f13;
	ld.shared.f32 	%f739, [_ZZ20simulate_interactionP6float4S0_fiE6others+544];
	sub.f32 	%f740, %f739, %f14;
	ld.shared.f32 	%f741, [_ZZ20simulate_interactionP6float4S0_fiE6others+548];
	sub.f32 	%f742, %f741, %f15;
	mul.f32 	%f743, %f740, %f740;
	fma.rn.f32 	%f744, %f738, %f738, %f743;
	fma.rn.f32 	%f745, %f742, %f742, %f744;
	add.f32 	%f746, %f745, 0f322BCC77;
	rsqrt.approx.f32 	%f747, %f746;
	mul.f32 	%f748, %f747, %f747;
	mul.f32 	%f749, %f747, %f748;
	fma.rn.f32 	%f750, %f738, %f749, %f734;
	fma.rn.f32 	%f751, %f740, %f749, %f735;
	fma.rn.f32 	%f752, %f742, %f749, %f736;
	ld.shared.f32 	%f753, [_ZZ20simulate_interactionP6float4S0_fiE6others+552];
	sub.f32 	%f754, %f753, %f13;
	ld.shared.f32 	%f755, [_ZZ20simulate_interactionP6float4S0_fiE6others+556];
	sub.f32 	%f756, %f755, %f14;
	ld.shared.f32 	%f757, [_ZZ20simulate_interactionP6float4S0_fiE6others+560];
	sub.f32 	%f758, %f757, %f15;
	mul.f32 	%f759, %f756, %f756;
	fma.rn.f32 	%f760, %f754, %f754, %f759;
	fma.rn.f32 	%f761, %f758, %f758, %f760;
	add.f32 	%f762, %f761, 0f322BCC77;
	rsqrt.approx.f32 	%f763, %f762;
	mul.f32 	%f764, %f763, %f763;
	mul.f32 	%f765, %f763, %f764;
	fma.rn.f32 	%f766, %f754, %f765, %f750;
	fma.rn.f32 	%f767, %f756, %f765, %f751;
	fma.rn.f32 	%f768, %f758, %f765, %f752;
	ld.shared.f32 	%f769, [_ZZ20simulate_interactionP6float4S0_fiE6others+564];
	sub.f32 	%f770, %f769, %f13;
	ld.shared.f32 	%f771, [_ZZ20simulate_interactionP6float4S0_fiE6others+568];
	sub.f32 	%f772, %f771, %f14;
	ld.shared.f32 	%f773, [_ZZ20simulate_interactionP6float4S0_fiE6others+572];
	sub.f32 	%f774, %f773, %f15;
	mul.f32 	%f775, %f772, %f772;
	fma.rn.f32 	%f776, %f770, %f770, %f775;
	fma.rn.f32 	%f777, %f774, %f774, %f776;
	add.f32 	%f778, %f777, 0f322BCC77;
	rsqrt.approx.f32 	%f779, %f778;
	mul.f32 	%f780, %f779, %f779;
	mul.f32 	%f781, %f779, %f780;
	fma.rn.f32 	%f782, %f770, %f781, %f766;
	fma.rn.f32 	%f783, %f772, %f781, %f767;
	fma.rn.f32 	%f784, %f774, %f781, %f768;
	ld.shared.f32 	%f785, [_ZZ20simulate_interactionP6float4S0_fiE6others+576];
	sub.f32 	%f786, %f785, %f13;
	ld.shared.f32 	%f787, [_ZZ20simulate_interactionP6float4S0_fiE6others+580];
	sub.f32 	%f788, %f787, %f14;
	ld.shared.f32 	%f789, [_ZZ20simulate_interactionP6float4S0_fiE6others+584];
	sub.f32 	%f790, %f789, %f15;
	mul.f32 	%f791, %f788, %f788;
	fma.rn.f32 	%f792, %f786, %f786, %f791;
	fma.rn.f32 	%f793, %f790, %f790, %f792;
	add.f32 	%f794, %f793, 0f322BCC77;
	rsqrt.approx.f32 	%f795, %f794;
	mul.f32 	%f796, %f795, %f795;
	mul.f32 	%f797, %f795, %f796;
	fma.rn.f32 	%f798, %f786, %f797, %f782;
	fma.rn.f32 	%f799, %f788, %f797, %f783;
	fma.rn.f32 	%f800, %f790, %f797, %f784;
	ld.shared.f32 	%f801, [_ZZ20simulate_interactionP6float4S0_fiE6others+588];
	sub.f32 	%f802, %f801, %f13;
	ld.shared.f32 	%f803, [_ZZ20simulate_interactionP6float4S0_fiE6others+592];
	sub.f32 	%f804, %f803, %f14;
	ld.shared.f32 	%f805, [_ZZ20simulate_interactionP6float4S0_fiE6others+596];
	sub.f32 	%f806, %f805, %f15;
	mul.f32 	%f807, %f804, %f804;
	fma.rn.f32 	%f808, %f802, %f802, %f807;
	fma.rn.f32 	%f809, %f806, %f806, %f808;
	add.f32 	%f810, %f809, 0f322BCC77;
	rsqrt.approx.f32 	%f811, %f810;
	mul.f32 	%f812, %f811, %f811;
	mul.f32 	%f813, %f811, %f812;
	fma.rn.f32 	%f814, %f802, %f813, %f798;
	fma.rn.f32 	%f815, %f804, %f813, %f799;
	fma.rn.f32 	%f816, %f806, %f813, %f800;
	ld.shared.f32 	%f817, [_ZZ20simulate_interactionP6float4S0_fiE6others+600];
	sub.f32 	%f818, %f817, %f13;
	ld.shared.f32 	%f819, [_ZZ20simulate_interactionP6float4S0_fiE6others+604];
	sub.f32 	%f820, %f819, %f14;
	ld.shared.f32 	%f821, [_ZZ20simulate_interactionP6float4S0_fiE6others+608];
	sub.f32 	%f822, %f821, %f15;
	mul.f32 	%f823, %f820, %f820;
	fma.rn.f32 	%f824, %f818, %f818, %f823;
	fma.rn.f32 	%f825, %f822, %f822, %f824;
	add.f32 	%f826, %f825, 0f322BCC77;
	rsqrt.approx.f32 	%f827, %f826;
	mul.f32 	%f828, %f827, %f827;
	mul.f32 	%f829, %f827, %f828;
	fma.rn.f32 	%f830, %f818, %f829, %f814;
	fma.rn.f32 	%f831, %f820, %f829, %f815;
	fma.rn.f32 	%f832, %f822, %f829, %f816;
	ld.shared.f32 	%f833, [_ZZ20simulate_interactionP6float4S0_fiE6others+612];
	sub.f32 	%f834, %f833, %f13;
	ld.shared.f32 	%f835, [_ZZ20simulate_interactionP6float4S0_fiE6others+616];
	sub.f32 	%f836, %f835, %f14;
	ld.shared.f32 	%f837, [_ZZ20simulate_interactionP6float4S0_fiE6others+620];
	sub.f32 	%f838, %f837, %f15;
	mul.f32 	%f839, %f836, %f836;
	fma.rn.f32 	%f840, %f834, %f834, %f839;
	fma.rn.f32 	%f841, %f838, %f838, %f840;
	add.f32 	%f842, %f841, 0f322BCC77;
	rsqrt.approx.f32 	%f843, %f842;
	mul.f32 	%f844, %f843, %f843;
	mul.f32 	%f845, %f843, %f844;
	fma.rn.f32 	%f846, %f834, %f845, %f830;
	fma.rn.f32 	%f847, %f836, %f845, %f831;
	fma.rn.f32 	%f848, %f838, %f845, %f832;
	ld.shared.f32 	%f849, [_ZZ20simulate_interactionP6float4S0_fiE6others+624];
	sub.f32 	%f850, %f849, %f13;
	ld.shared.f32 	%f851, [_ZZ20simulate_interactionP6float4S0_fiE6others+628];
	sub.f32 	%f852, %f851, %f14;
	ld.shared.f32 	%f853, [_ZZ20simulate_interactionP6float4S0_fiE6others+632];
	sub.f32 	%f854, %f853, %f15;
	mul.f32 	%f855, %f852, %f852;
	fma.rn.f32 	%f856, %f850, %f850, %f855;
	fma.rn.f32 	%f857, %f854, %f854, %f856;
	add.f32 	%f858, %f857, 0f322BCC77;
	rsqrt.approx.f32 	%f859, %f858;
	mul.f32 	%f860, %f859, %f859;
	mul.f32 	%f861, %f859, %f860;
	fma.rn.f32 	%f862, %f850, %f861, %f846;
	fma.rn.f32 	%f863, %f852, %f861, %f847;
	fma.rn.f32 	%f864, %f854, %f861, %f848;
	ld.shared.f32 	%f865, [_ZZ20simulate_interactionP6float4S0_fiE6others+636];
	sub.f32 	%f866, %f865, %f13;
	ld.shared.f32 	%f867, [_ZZ20simulate_interactionP6float4S0_fiE6others+640];
	sub.f32 	%f868, %f867, %f14;
	ld.shared.f32 	%f869, [_ZZ20simulate_interactionP6float4S0_fiE6others+644];
	sub.f32 	%f870, %f869, %f15;
	mul.f32 	%f871, %f868, %f868;
	fma.rn.f32 	%f872, %f866, %f866, %f871;
	fma.rn.f32 	%f873, %f870, %f870, %f872;
	add.f32 	%f874, %f873, 0f322BCC77;
	rsqrt.approx.f32 	%f875, %f874;
	mul.f32 	%f876, %f875, %f875;
	mul.f32 	%f877, %f875, %f876;
	fma.rn.f32 	%f878, %f866, %f877, %f862;
	fma.rn.f32 	%f879, %f868, %f877, %f863;
	fma.rn.f32 	%f880, %f870, %f877, %f864;
	ld.shared.f32 	%f881, [_ZZ20simulate_interactionP6float4S0_fiE6others+648];
	sub.f32 	%f882, %f881, %f13;
	ld.shared.f32 	%f883, [_ZZ20simulate_interactionP6float4S0_fiE6others+652];
	sub.f32 	%f884, %f883, %f14;
	ld.shared.f32 	%f885, [_ZZ20simulate_interactionP6float4S0_fiE6others+656];
	sub.f32 	%f886, %f885, %f15;
	mul.f32 	%f887, %f884, %f884;
	fma.rn.f32 	%f888, %f882, %f882, %f887;
	fma.rn.f32 	%f889, %f886, %f886, %f888;
	add.f32 	%f890, %f889, 0f322BCC77;
	rsqrt.approx.f32 	%f891, %f890;
	mul.f32 	%f892, %f891, %f891;
	mul.f32 	%f893, %f891, %f892;
	fma.rn.f32 	%f894, %f882, %f893, %f878;
	fma.rn.f32 	%f895, %f884, %f893, %f879;
	fma.rn.f32 	%f896, %f886, %f893, %f880;
	ld.shared.f32 	%f897, [_ZZ20simulate_interactionP6float4S0_fiE6others+660];
	sub.f32 	%f898, %f897, %f13;
	ld.shared.f32 	%f899, [_ZZ20simulate_interactionP6float4S0_fiE6others+664];
	sub.f32 	%f900, %f899, %f14;
	ld.shared.f32 	%f901, [_ZZ20simulate_interactionP6float4S0_fiE6others+668];
	sub.f32 	%f902, %f901, %f15;
	mul.f32 	%f903, %f900, %f900;
	fma.rn.f32 	%f904, %f898, %f898, %f903;
	fma.rn.f32 	%f905, %f902, %f902, %f904;
	add.f32 	%f906, %f905, 0f322BCC77;
	rsqrt.approx.f32 	%f907, %f906;
	mul.f32 	%f908, %f907, %f907;
	mul.f32 	%f909, %f907, %f908;
	fma.rn.f32 	%f910, %f898, %f909, %f894;
	fma.rn.f32 	%f911, %f900, %f909, %f895;
	fma.rn.f32 	%f912, %f902, %f909, %f896;
	ld.shared.f32 	%f913, [_ZZ20simulate_interactionP6float4S0_fiE6others+672];
	sub.f32 	%f914, %f913, %f13;
	ld.shared.f32 	%f915, [_ZZ20simulate_interactionP6float4S0_fiE6others+676];
	sub.f32 	%f916, %f915, %f14;
	ld.shared.f32 	%f917, [_ZZ20simulate_interactionP6float4S0_fiE6others+680];
	sub.f32 	%f918, %f917, %f15;
	mul.f32 	%f919, %f916, %f916;
	fma.rn.f32 	%f920, %f914, %f914, %f919;
	fma.rn.f32 	%f921, %f918, %f918, %f920;
	add.f32 	%f922, %f921, 0f322BCC77;
	rsqrt.approx.f32 	%f923, %f922;
	mul.f32 	%f924, %f923, %f923;
	mul.f32 	%f925, %f923, %f924;
	fma.rn.f32 	%f926, %f914, %f925, %f910;
	fma.rn.f32 	%f927, %f916, %f925, %f911;
	fma.rn.f32 	%f928, %f918, %f925, %f912;
	ld.shared.f32 	%f929, [_ZZ20simulate_interactionP6float4S0_fiE6others+684];
	sub.f32 	%f930, %f929, %f13;
	ld.shared.f32 	%f931, [_ZZ20simulate_interactionP6float4S0_fiE6others+688];
	sub.f32 	%f932, %f931, %f14;
	ld.shared.f32 	%f933, [_ZZ20simulate_interactionP6float4S0_fiE6others+692];
	sub.f32 	%f934, %f933, %f15;
	mul.f32 	%f935, %f932, %f932;
	fma.rn.f32 	%f936, %f930, %f930, %f935;
	fma.rn.f32 	%f937, %f934, %f934, %f936;
	add.f32 	%f938, %f937, 0f322BCC77;
	rsqrt.approx.f32 	%f939, %f938;
	mul.f32 	%f940, %f939, %f939;
	mul.f32 	%f941, %f939, %f940;
	fma.rn.f32 	%f942, %f930, %f941, %f926;
	fma.rn.f32 	%f943, %f932, %f941, %f927;
	fma.rn.f32 	%f944, %f934, %f941, %f928;
	ld.shared.f32 	%f945, [_ZZ20simulate_interactionP6float4S0_fiE6others+696];
	sub.f32 	%f946, %f945, %f13;
	ld.shared.f32 	%f947, [_ZZ20simulate_interactionP6float4S0_fiE6others+700];
	sub.f32 	%f948, %f947, %f14;
	ld.shared.f32 	%f949, [_ZZ20simulate_interactionP6float4S0_fiE6others+704];
	sub.f32 	%f950, %f949, %f15;
	mul.f32 	%f951, %f948, %f948;
	fma.rn.f32 	%f952, %f946, %f946, %f951;
	fma.rn.f32 	%f953, %f950, %f950, %f952;
	add.f32 	%f954, %f953, 0f322BCC77;
	rsqrt.approx.f32 	%f955, %f954;
	mul.f32 	%f956, %f955, %f955;
	mul.f32 	%f957, %f955, %f956;
	fma.rn.f32 	%f958, %f946, %f957, %f942;
	fma.rn.f32 	%f959, %f948, %f957, %f943;
	fma.rn.f32 	%f960, %f950, %f957, %f944;
	ld.shared.f32 	%f961, [_ZZ20simulate_interactionP6float4S0_fiE6others+708];
	sub.f32 	%f962, %f961, %f13;
	ld.shared.f32 	%f963, [_ZZ20simulate_interactionP6float4S0_fiE6others+712];
	sub.f32 	%f964, %f963, %f14;
	ld.shared.f32 	%f965, [_ZZ20simulate_interactionP6float4S0_fiE6others+716];
	sub.f32 	%f966, %f965, %f15;
	mul.f32 	%f967, %f964, %f964;
	fma.rn.f32 	%f968, %f962, %f962, %f967;
	fma.rn.f32 	%f969, %f966, %f966, %f968;
	add.f32 	%f970, %f969, 0f322BCC77;
	rsqrt.approx.f32 	%f971, %f970;
	mul.f32 	%f972, %f971, %f971;
	mul.f32 	%f973, %f971, %f972;
	fma.rn.f32 	%f974, %f962, %f973, %f958;
	fma.rn.f32 	%f975, %f964, %f973, %f959;
	fma.rn.f32 	%f976, %f966, %f973, %f960;
	ld.shared.f32 	%f977, [_ZZ20simulate_interactionP6float4S0_fiE6others+720];
	sub.f32 	%f978, %f977, %f13;
	ld.shared.f32 	%f979, [_ZZ20simulate_interactionP6float4S0_fiE6others+724];
	sub.f32 	%f980, %f979, %f14;
	ld.shared.f32 	%f981, [_ZZ20simulate_interactionP6float4S0_fiE6others+728];
	sub.f32 	%f982, %f981, %f15;
	mul.f32 	%f983, %f980, %f980;
	fma.rn.f32 	%f984, %f978, %f978, %f983;
	fma.rn.f32 	%f985, %f982, %f982, %f984;
	add.f32 	%f986, %f985, 0f322BCC77;
	rsqrt.approx.f32 	%f987, %f986;
	mul.f32 	%f988, %f987, %f987;
	mul.f32 	%f989, %f987, %f988;
	fma.rn.f32 	%f990, %f978, %f989, %f974;
	fma.rn.f32 	%f991, %f980, %f989, %f975;
	fma.rn.f32 	%f992, %f982, %f989, %f976;
	ld.shared.f32 	%f993, [_ZZ20simulate_interactionP6float4S0_fiE6others+732];
	sub.f32 	%f994, %f993, %f13;
	ld.shared.f32 	%f995, [_ZZ20simulate_interactionP6float4S0_fiE6others+736];
	sub.f32 	%f996, %f995, %f14;
	ld.shared.f32 	%f997, [_ZZ20simulate_interactionP6float4S0_fiE6others+740];
	sub.f32 	%f998, %f997, %f15;
	mul.f32 	%f999, %f996, %f996;
	fma.rn.f32 	%f1000, %f994, %f994, %f999;
	fma.rn.f32 	%f1001, %f998, %f998, %f1000;
	add.f32 	%f1002, %f1001, 0f322BCC77;
	rsqrt.approx.f32 	%f1003, %f1002;
	mul.f32 	%f1004, %f1003, %f1003;
	mul.f32 	%f1005, %f1003, %f1004;
	fma.rn.f32 	%f1006, %f994, %f1005, %f990;
	fma.rn.f32 	%f1007, %f996, %f1005, %f991;
	fma.rn.f32 	%f1008, %f998, %f1005, %f992;
	ld.shared.f32 	%f1009, [_ZZ20simulate_interactionP6float4S0_fiE6others+744];
	sub.f32 	%f1010, %f1009, %f13;
	ld.shared.f32 	%f1011, [_ZZ20simulate_interactionP6float4S0_fiE6others+748];
	sub.f32 	%f1012, %f1011, %f14;
	ld.shared.f32 	%f1013, [_ZZ20simulate_interactionP6float4S0_fiE6others+752];
	sub.f32 	%f1014, %f1013, %f15;
	mul.f32 	%f1015, %f1012, %f1012;
	fma.rn.f32 	%f1016, %f1010, %f1010, %f1015;
	fma.rn.f32 	%f1017, %f1014, %f1014, %f1016;
	add.f32 	%f1018, %f1017, 0f322BCC77;
	rsqrt.approx.f32 	%f1019, %f1018;
	mul.f32 	%f1020, %f1019, %f1019;
	mul.f32 	%f1021, %f1019, %f1020;
	fma.rn.f32 	%f1022, %f1010, %f1021, %f1006;
	fma.rn.f32 	%f1023, %f1012, %f1021, %f1007;
	fma.rn.f32 	%f1024, %f1014, %f1021, %f1008;
	ld.shared.f32 	%f1025, [_ZZ20simulate_interactionP6float4S0_fiE6others+756];
	sub.f32 	%f1026, %f1025, %f13;
	ld.shared.f32 	%f1027, [_ZZ20simulate_interactionP6float4S0_fiE6others+760];
	sub.f32 	%f1028, %f1027, %f14;
	ld.shared.f32 	%f1029, [_ZZ20simulate_interactionP6float4S0_fiE6others+764];
	sub.f32 	%f1030, %f1029, %f15;
	mul.f32 	%f1031, %f1028, %f1028;
	fma.rn.f32 	%f1032, %f1026, %f1026, %f1031;
	fma.rn.f32 	%f1033, %f1030, %f1030, %f1032;
	add.f32 	%f1034, %f1033, 0f322BCC77;
	rsqrt.approx.f32 	%f1035, %f1034;
	mul.f32 	%f1036, %f1035, %f1035;
	mul.f32 	%f1037, %f1035, %f1036;
	fma.rn.f32 	%f1038, %f1026, %f1037, %f1022;
	fma.rn.f32 	%f1039, %f1028, %f1037, %f1023;
	fma.rn.f32 	%f1040, %f1030, %f1037, %f1024;
	ld.shared.f32 	%f1041, [_ZZ20simulate_interactionP6float4S0_fiE6others+768];
	sub.f32 	%f1042, %f1041, %f13;
	ld.shared.f32 	%f1043, [_ZZ20simulate_interactionP6float4S0_fiE6others+772];
	sub.f32 	%f1044, %f1043, %f14;
	ld.shared.f32 	%f1045, [_ZZ20simulate_interactionP6float4S0_fiE6others+776];
	sub.f32 	%f1046, %f1045, %f15;
	mul.f32 	%f1047, %f1044, %f1044;
	fma.rn.f32 	%f1048, %f1042, %f1042, %f1047;
	fma.rn.f32 	%f1049, %f1046, %f1046, %f1048;
	add.f32 	%f1050, %f1049, 0f322BCC77;
	rsqrt.approx.f32 	%f1051, %f1050;
	mul.f32 	%f1052, %f1051, %f1051;
	mul.f32 	%f1053, %f1051, %f1052;
	fma.rn.f32 	%f1054, %f1042, %f1053, %f1038;
	fma.rn.f32 	%f1055, %f1044, %f1053, %f1039;
	fma.rn.f32 	%f1056, %f1046, %f1053, %f1040;
	ld.shared.f32 	%f1057, [_ZZ20simulate_interactionP6float4S0_fiE6others+780];
	sub.f32 	%f1058, %f1057, %f13;
	ld.shared.f32 	%f1059, [_ZZ20simulate_interactionP6float4S0_fiE6others+784];
	sub.f32 	%f1060, %f1059, %f14;
	ld.shared.f32 	%f1061, [_ZZ20simulate_interactionP6float4S0_fiE6others+788];
	sub.f32 	%f1062, %f1061, %f15;
	mul.f32 	%f1063, %f1060, %f1060;
	fma.rn.f32 	%f1064, %f1058, %f1058, %f1063;
	fma.rn.f32 	%f1065, %f1062, %f1062, %f1064;
	add.f32 	%f1066, %f1065, 0f322BCC77;
	rsqrt.approx.f32 	%f1067, %f1066;
	mul.f32 	%f1068, %f1067, %f1067;
	mul.f32 	%f1069, %f1067, %f1068;
	fma.rn.f32 	%f1070, %f1058, %f1069, %f1054;
	fma.rn.f32 	%f1071, %f1060, %f1069, %f1055;
	fma.rn.f32 	%f1072, %f1062, %f1069, %f1056;
	ld.shared.f32 	%f1073, [_ZZ20simulate_interactionP6float4S0_fiE6others+792];
	sub.f32 	%f1074, %f1073, %f13;
	ld.shared.f32 	%f1075, [_ZZ20simulate_interactionP6float4S0_fiE6others+796];
	sub.f32 	%f1076, %f1075, %f14;
	ld.shared.f32 	%f1077, [_ZZ20simulate_interactionP6float4S0_fiE6others+800];
	sub.f32 	%f1078, %f1077, %f15;
	mul.f32 	%f1079, %f1076, %f1076;
	fma.rn.f32 	%f1080, %f1074, %f1074, %f1079;
	fma.rn.f32 	%f1081, %f1078, %f1078, %f1080;
	add.f32 	%f1082, %f1081, 0f322BCC77;
	rsqrt.approx.f32 	%f1083, %f1082;
	mul.f32 	%f1084, %f1083, %f1083;
	mul.f32 	%f1085, %f1083, %f1084;
	fma.rn.f32 	%f1086, %f1074, %f1085, %f1070;
	fma.rn.f32 	%f1087, %f1076, %f1085, %f1071;
	fma.rn.f32 	%f1088, %f1078, %f1085, %f1072;
	ld.shared.f32 	%f1089, [_ZZ20simulate_interactionP6float4S0_fiE6others+804];
	sub.f32 	%f1090, %f1089, %f13;
	ld.shared.f32 	%f1091, [_ZZ20simulate_interactionP6float4S0_fiE6others+808];
	sub.f32 	%f1092, %f1091, %f14;
	ld.shared.f32 	%f1093, [_ZZ20simulate_interactionP6float4S0_fiE6others+812];
	sub.f32 	%f1094, %f1093, %f15;
	mul.f32 	%f1095, %f1092, %f1092;
	fma.rn.f32 	%f1096, %f1090, %f1090, %f1095;
	fma.rn.f32 	%f1097, %f1094, %f1094, %f1096;
	add.f32 	%f1098, %f1097, 0f322BCC77;
	rsqrt.approx.f32 	%f1099, %f1098;
	mul.f32 	%f1100, %f1099, %f1099;
	mul.f32 	%f1101, %f1099, %f1100;
	fma.rn.f32 	%f1102, %f1090, %f1101, %f1086;
	fma.rn.f32 	%f1103, %f1092, %f1101, %f1087;
	fma.rn.f32 	%f1104, %f1094, %f1101, %f1088;
	ld.shared.f32 	%f1105, [_ZZ20simulate_interactionP6float4S0_fiE6others+816];
	sub.f32 	%f1106, %f1105, %f13;
	ld.shared.f32 	%f1107, [_ZZ20simulate_interactionP6float4S0_fiE6others+820];
	sub.f32 	%f1108, %f1107, %f14;
	ld.shared.f32 	%f1109, [_ZZ20simulate_interactionP6float4S0_fiE6others+824];
	sub.f32 	%f1110, %f1109, %f15;
	mul.f32 	%f1111, %f1108, %f1108;
	fma.rn.f32 	%f1112, %f1106, %f1106, %f1111;
	fma.rn.f32 	%f1113, %f1110, %f1110, %f1112;
	add.f32 	%f1114, %f1113, 0f322BCC77;
	rsqrt.approx.f32 	%f1115, %f1114;
	mul.f32 	%f1116, %f1115, %f1115;
	mul.f32 	%f1117, %f1115, %f1116;
	fma.rn.f32 	%f1118, %f1106, %f1117, %f1102;
	fma.rn.f32 	%f1119, %f1108, %f1117, %f1103;
	fma.rn.f32 	%f1120, %f1110, %f1117, %f1104;
	ld.shared.f32 	%f1121, [_ZZ20simulate_interactionP6float4S0_fiE6others+828];
	sub.f32 	%f1122, %f1121, %f13;
	ld.shared.f32 	%f1123, [_ZZ20simulate_interactionP6float4S0_fiE6others+832];
	sub.f32 	%f1124, %f1123, %f14;
	ld.shared.f32 	%f1125, [_ZZ20simulate_interactionP6float4S0_fiE6others+836];
	sub.f32 	%f1126, %f1125, %f15;
	mul.f32 	%f1127, %f1124, %f1124;
	fma.rn.f32 	%f1128, %f1122, %f1122, %f1127;
	fma.rn.f32 	%f1129, %f1126, %f1126, %f1128;
	add.f32 	%f1130, %f1129, 0f322BCC77;
	rsqrt.approx.f32 	%f1131, %f1130;
	mul.f32 	%f1132, %f1131, %f1131;
	mul.f32 	%f1133, %f1131, %f1132;
	fma.rn.f32 	%f1134, %f1122, %f1133, %f1118;
	fma.rn.f32 	%f1135, %f1124, %f1133, %f1119;
	fma.rn.f32 	%f1136, %f1126, %f1133, %f1120;
	ld.shared.f32 	%f1137, [_ZZ20simulate_interactionP6float4S0_fiE6others+840];
	sub.f32 	%f1138, %f1137, %f13;
	ld.shared.f32 	%f1139, [_ZZ20simulate_interactionP6float4S0_fiE6others+844];
	sub.f32 	%f1140, %f1139, %f14;
	ld.shared.f32 	%f1141, [_ZZ20simulate_interactionP6float4S0_fiE6others+848];
	sub.f32 	%f1142, %f1141, %f15;
	mul.f32 	%f1143, %f1140, %f1140;
	fma.rn.f32 	%f1144, %f1138, %f1138, %f1143;
	fma.rn.f32 	%f1145, %f1142, %f1142, %f1144;
	add.f32 	%f1146, %f1145, 0f322BCC77;
	rsqrt.approx.f32 	%f1147, %f1146;
	mul.f32 	%f1148, %f1147, %f1147;
	mul.f32 	%f1149, %f1147, %f1148;
	fma.rn.f32 	%f1150, %f1138, %f1149, %f1134;
	fma.rn.f32 	%f1151, %f1140, %f1149, %f1135;
	fma.rn.f32 	%f1152, %f1142, %f1149, %f1136;
	ld.shared.f32 	%f1153, [_ZZ20simulate_interactionP6float4S0_fiE6others+852];
	sub.f32 	%f1154, %f1153, %f13;
	ld.shared.f32 	%f1155, [_ZZ20simulate_interactionP6float4S0_fiE6others+856];
	sub.f32 	%f1156, %f1155, %f14;
	ld.shared.f32 	%f1157, [_ZZ20simulate_interactionP6float4S0_fiE6others+860];
	sub.f32 	%f1158, %f1157, %f15;
	mul.f32 	%f1159, %f1156, %f1156;
	fma.rn.f32 	%f1160, %f1154, %f1154, %f1159;
	fma.rn.f32 	%f1161, %f1158, %f1158, %f1160;
	add.f32 	%f1162, %f1161, 0f322BCC77;
	rsqrt.approx.f32 	%f1163, %f1162;
	mul.f32 	%f1164, %f1163, %f1163;
	mul.f32 	%f1165, %f1163, %f1164;
	fma.rn.f32 	%f1166, %f1154, %f1165, %f1150;
	fma.rn.f32 	%f1167, %f1156, %f1165, %f1151;
	fma.rn.f32 	%f1168, %f1158, %f1165, %f1152;
	ld.shared.f32 	%f1169, [_ZZ20simulate_interactionP6float4S0_fiE6others+864];
	sub.f32 	%f1170, %f1169, %f13;
	ld.shared.f32 	%f1171, [_ZZ20simulate_interactionP6float4S0_fiE6others+868];
	sub.f32 	%f1172, %f1171, %f14;
	ld.shared.f32 	%f1173, [_ZZ20simulate_interactionP6float4S0_fiE6others+872];
	sub.f32 	%f1174, %f1173, %f15;
	mul.f32 	%f1175, %f1172, %f1172;
	fma.rn.f32 	%f1176, %f1170, %f1170, %f1175;
	fma.rn.f32 	%f1177, %f1174, %f1174, %f1176;
	add.f32 	%f1178, %f1177, 0f322BCC77;
	rsqrt.approx.f32 	%f1179, %f1178;
	mul.f32 	%f1180, %f1179, %f1179;
	mul.f32 	%f1181, %f1179, %f1180;
	fma.rn.f32 	%f1182, %f1170, %f1181, %f1166;
	fma.rn.f32 	%f1183, %f1172, %f1181, %f1167;
	fma.rn.f32 	%f1184, %f1174, %f1181, %f1168;
	ld.shared.f32 	%f1185, [_ZZ20simulate_interactionP6float4S0_fiE6others+876];
	sub.f32 	%f1186, %f1185, %f13;
	ld.shared.f32 	%f1187, [_ZZ20simulate_interactionP6float4S0_fiE6others+880];
	sub.f32 	%f1188, %f1187, %f14;
	ld.shared.f32 	%f1189, [_ZZ20simulate_interactionP6float4S0_fiE6others+884];
	sub.f32 	%f1190, %f1189, %f15;
	mul.f32 	%f1191, %f1188, %f1188;
	fma.rn.f32 	%f1192, %f1186, %f1186, %f1191;
	fma.rn.f32 	%f1193, %f1190, %f1190, %f1192;
	add.f32 	%f1194, %f1193, 0f322BCC77;
	rsqrt.approx.f32 	%f1195, %f1194;
	mul.f32 	%f1196, %f1195, %f1195;
	mul.f32 	%f1197, %f1195, %f1196;
	fma.rn.f32 	%f1198, %f1186, %f1197, %f1182;
	fma.rn.f32 	%f1199, %f1188, %f1197, %f1183;
	fma.rn.f32 	%f1200, %f1190, %f1197, %f1184;
	ld.shared.f32 	%f1201, [_ZZ20simulate_interactionP6float4S0_fiE6others+888];
	sub.f32 	%f1202, %f1201, %f13;
	ld.shared.f32 	%f1203, [_ZZ20simulate_interactionP6float4S0_fiE6others+892];
	sub.f32 	%f1204, %f1203, %f14;
	ld.shared.f32 	%f1205, [_ZZ20simulate_interactionP6float4S0_fiE6others+896];
	sub.f32 	%f1206, %f1205, %f15;
	mul.f32 	%f1207, %f1204, %f1204;
	fma.rn.f32 	%f1208, %f1202, %f1202, %f1207;
	fma.rn.f32 	%f1209, %f1206, %f1206, %f1208;
	add.f32 	%f1210, %f1209, 0f322BCC77;
	rsqrt.approx.f32 	%f1211, %f1210;
	mul.f32 	%f1212, %f1211, %f1211;
	mul.f32 	%f1213, %f1211, %f1212;
	fma.rn.f32 	%f1214, %f1202, %f1213, %f1198;
	fma.rn.f32 	%f1215, %f1204, %f1213, %f1199;
	fma.rn.f32 	%f1216, %f1206, %f1213, %f1200;
	ld.shared.f32 	%f1217, [_ZZ20simulate_interactionP6float4S0_fiE6others+900];
	sub.f32 	%f1218, %f1217, %f13;
	ld.shared.f32 	%f1219, [_ZZ20simulate_interactionP6float4S0_fiE6others+904];
	sub.f32 	%f1220, %f1219, %f14;
	ld.shared.f32 	%f1221, [_ZZ20simulate_interactionP6float4S0_fiE6others+908];
	sub.f32 	%f1222, %f1221, %f15;
	mul.f32 	%f1223, %f1220, %f1220;
	fma.rn.f32 	%f1224, %f1218, %f1218, %f1223;
	fma.rn.f32 	%f1225, %f1222, %f1222, %f1224;
	add.f32 	%f1226, %f1225, 0f322BCC77;
	rsqrt.approx.f32 	%f1227, %f1226;
	mul.f32 	%f1228, %f1227, %f1227;
	mul.f32 	%f1229, %f1227, %f1228;
	fma.rn.f32 	%f1230, %f1218, %f1229, %f1214;
	fma.rn.f32 	%f1231, %f1220, %f1229, %f1215;
	fma.rn.f32 	%f1232, %f1222, %f1229, %f1216;
	ld.shared.f32 	%f1233, [_ZZ20simulate_interactionP6float4S0_fiE6others+912];
	sub.f32 	%f1234, %f1233, %f13;
	ld.shared.f32 	%f1235, [_ZZ20simulate_interactionP6float4S0_fiE6others+916];
	sub.f32 	%f1236, %f1235, %f14;
	ld.shared.f32 	%f1237, [_ZZ20simulate_interactionP6float4S0_fiE6others+920];
	sub.f32 	%f1238, %f1237, %f15;
	mul.f32 	%f1239, %f1236, %f1236;
	fma.rn.f32 	%f1240, %f1234, %f1234, %f1239;
	fma.rn.f32 	%f1241, %f1238, %f1238, %f1240;
	add.f32 	%f1242, %f1241, 0f322BCC77;
	rsqrt.approx.f32 	%f1243, %f1242;
	mul.f32 	%f1244, %f1243, %f1243;
	mul.f32 	%f1245, %f1243, %f1244;
	fma.rn.f32 	%f1246, %f1234, %f1245, %f1230;
	fma.rn.f32 	%f1247, %f1236, %f1245, %f1231;
	fma.rn.f32 	%f1248, %f1238, %f1245, %f1232;
	ld.shared.f32 	%f1249, [_ZZ20simulate_interactionP6float4S0_fiE6others+924];
	sub.f32 	%f1250, %f1249, %f13;
	ld.shared.f32 	%f1251, [_ZZ20simulate_interactionP6float4S0_fiE6others+928];
	sub.f32 	%f1252, %f1251, %f14;
	ld.shared.f32 	%f1253, [_ZZ20simulate_interactionP6float4S0_fiE6others+932];
	sub.f32 	%f1254, %f1253, %f15;
	mul.f32 	%f1255, %f1252, %f1252;
	fma.rn.f32 	%f1256, %f1250, %f1250, %f1255;
	fma.rn.f32 	%f1257, %f1254, %f1254, %f1256;
	add.f32 	%f1258, %f1257, 0f322BCC77;
	rsqrt.approx.f32 	%f1259, %f1258;
	mul.f32 	%f1260, %f1259, %f1259;
	mul.f32 	%f1261, %f1259, %f1260;
	fma.rn.f32 	%f1262, %f1250, %f1261, %f1246;
	fma.rn.f32 	%f1263, %f1252, %f1261, %f1247;
	fma.rn.f32 	%f1264, %f1254, %f1261, %f1248;
	ld.shared.f32 	%f1265, [_ZZ20simulate_interactionP6float4S0_fiE6others+936];
	sub.f32 	%f1266, %f1265, %f13;
	ld.shared.f32 	%f1267, [_ZZ20simulate_interactionP6float4S0_fiE6others+940];
	sub.f32 	%f1268, %f1267, %f14;
	ld.shared.f32 	%f1269, [_ZZ20simulate_interactionP6float4S0_fiE6others+944];
	sub.f32 	%f1270, %f1269, %f15;
	mul.f32 	%f1271, %f1268, %f1268;
	fma.rn.f32 	%f1272, %f1266, %f1266, %f1271;
	fma.rn.f32 	%f1273, %f1270, %f1270, %f1272;
	add.f32 	%f1274, %f1273, 0f322BCC77;
	rsqrt.approx.f32 	%f1275, %f1274;
	mul.f32 	%f1276, %f1275, %f1275;
	mul.f32 	%f1277, %f1275, %f1276;
	fma.rn.f32 	%f1278, %f1266, %f1277, %f1262;
	fma.rn.f32 	%f1279, %f1268, %f1277, %f1263;
	fma.rn.f32 	%f1280, %f1270, %f1277, %f1264;
	ld.shared.f32 	%f1281, [_ZZ20simulate_interactionP6float4S0_fiE6others+948];
	sub.f32 	%f1282, %f1281, %f13;
	ld.shared.f32 	%f1283, [_ZZ20simulate_interactionP6float4S0_fiE6others+952];
	sub.f32 	%f1284, %f1283, %f14;
	ld.shared.f32 	%f1285, [_ZZ20simulate_interactionP6float4S0_fiE6others+956];
	sub.f32 	%f1286, %f1285, %f15;
	mul.f32 	%f1287, %f1284, %f1284;
	fma.rn.f32 	%f1288, %f1282, %f1282, %f1287;
	fma.rn.f32 	%f1289, %f1286, %f1286, %f1288;
	add.f32 	%f1290, %f1289, 0f322BCC77;
	rsqrt.approx.f32 	%f1291, %f1290;
	mul.f32 	%f1292, %f1291, %f1291;
	mul.f32 	%f1293, %f1291, %f1292;
	fma.rn.f32 	%f1294, %f1282, %f1293, %f1278;
	fma.rn.f32 	%f1295, %f1284, %f1293, %f1279;
	fma.rn.f32 	%f1296, %f1286, %f1293, %f1280;
	ld.shared.f32 	%f1297, [_ZZ20simulate_interactionP6float4S0_fiE6others+960];
	sub.f32 	%f1298, %f1297, %f13;
	ld.shared.f32 	%f1299, [_ZZ20simulate_interactionP6float4S0_fiE6others+964];
	sub.f32 	%f1300, %f1299, %f14;
	ld.shared.f32 	%f1301, [_ZZ20simulate_interactionP6float4S0_fiE6others+968];
	sub.f32 	%f1302, %f1301, %f15;
	mul.f32 	%f1303, %f1300, %f1300;
	fma.rn.f32 	%f1304, %f1298, %f1298, %f1303;
	fma.rn.f32 	%f1305, %f1302, %f1302, %f1304;
	add.f32 	%f1306, %f1305, 0f322BCC77;
	rsqrt.approx.f32 	%f1307, %f1306;
	mul.f32 	%f1308, %f1307, %f1307;
	mul.f32 	%f1309, %f1307, %f1308;
	fma.rn.f32 	%f1310, %f1298, %f1309, %f1294;
	fma.rn.f32 	%f1311, %f1300, %f1309, %f1295;
	fma.rn.f32 	%f1312, %f1302, %f1309, %f1296;
	ld.shared.f32 	%f1313, [_ZZ20simulate_interactionP6float4S0_fiE6others+972];
	sub.f32 	%f1314, %f1313, %f13;
	ld.shared.f32 	%f1315, [_ZZ20simulate_interactionP6float4S0_fiE6others+976];
	sub.f32 	%f1316, %f1315, %f14;
	ld.shared.f32 	%f1317, [_ZZ20simulate_interactionP6float4S0_fiE6others+980];
	sub.f32 	%f1318, %f1317, %f15;
	mul.f32 	%f1319, %f1316, %f1316;
	fma.rn.f32 	%f1320, %f1314, %f1314, %f1319;
	fma.rn.f32 	%f1321, %f1318, %f1318, %f1320;
	add.f32 	%f1322, %f1321, 0f322BCC77;
	rsqrt.approx.f32 	%f1323, %f1322;
	mul.f32 	%f1324, %f1323, %f1323;
	mul.f32 	%f1325, %f1323, %f1324;
	fma.rn.f32 	%f1326, %f1314, %f1325, %f1310;
	fma.rn.f32 	%f1327, %f1316, %f1325, %f1311;
	fma.rn.f32 	%f1328, %f1318, %f1325, %f1312;
	ld.shared.f32 	%f1329, [_ZZ20simulate_interactionP6float4S0_fiE6others+984];
	sub.f32 	%f1330, %f1329, %f13;
	ld.shared.f32 	%f1331, [_ZZ20simulate_interactionP6float4S0_fiE6others+988];
	sub.f32 	%f1332, %f1331, %f14;
	ld.shared.f32 	%f1333, [_ZZ20simulate_interactionP6float4S0_fiE6others+992];
	sub.f32 	%f1334, %f1333, %f15;
	mul.f32 	%f1335, %f1332, %f1332;
	fma.rn.f32 	%f1336, %f1330, %f1330, %f1335;
	fma.rn.f32 	%f1337, %f1334, %f1334, %f1336;
	add.f32 	%f1338, %f1337, 0f322BCC77;
	rsqrt.approx.f32 	%f1339, %f1338;
	mul.f32 	%f1340, %f1339, %f1339;
	mul.f32 	%f1341, %f1339, %f1340;
	fma.rn.f32 	%f1342, %f1330, %f1341, %f1326;
	fma.rn.f32 	%f1343, %f1332, %f1341, %f1327;
	fma.rn.f32 	%f1344, %f1334, %f1341, %f1328;
	ld.shared.f32 	%f1345, [_ZZ20simulate_interactionP6float4S0_fiE6others+996];
	sub.f32 	%f1346, %f1345, %f13;
	ld.shared.f32 	%f1347, [_ZZ20simulate_interactionP6float4S0_fiE6others+1000];
	sub.f32 	%f1348, %f1347, %f14;
	ld.shared.f32 	%f1349, [_ZZ20simulate_interactionP6float4S0_fiE6others+1004];
	sub.f32 	%f1350, %f1349, %f15;
	mul.f32 	%f1351, %f1348, %f1348;
	fma.rn.f32 	%f1352, %f1346, %f1346, %f1351;
	fma.rn.f32 	%f1353, %f1350, %f1350, %f1352;
	add.f32 	%f1354, %f1353, 0f322BCC77;
	rsqrt.approx.f32 	%f1355, %f1354;
	mul.f32 	%f1356, %f1355, %f1355;
	mul.f32 	%f1357, %f1355, %f1356;
	fma.rn.f32 	%f1358, %f1346, %f1357, %f1342;
	fma.rn.f32 	%f1359, %f1348, %f1357, %f1343;
	fma.rn.f32 	%f1360, %f1350, %f1357, %f1344;
	ld.shared.f32 	%f1361, [_ZZ20simulate_interactionP6float4S0_fiE6others+1008];
	sub.f32 	%f1362, %f1361, %f13;
	ld.shared.f32 	%f1363, [_ZZ20simulate_interactionP6float4S0_fiE6others+1012];
	sub.f32 	%f1364, %f1363, %f14;
	ld.shared.f32 	%f1365, [_ZZ20simulate_interactionP6float4S0_fiE6others+1016];
	sub.f32 	%f1366, %f1365, %f15;
	mul.f32 	%f1367, %f1364, %f1364;
	fma.rn.f32 	%f1368, %f1362, %f1362, %f1367;
	fma.rn.f32 	%f1369, %f1366, %f1366, %f1368;
	add.f32 	%f1370, %f1369, 0f322BCC77;
	rsqrt.approx.f32 	%f1371, %f1370;
	mul.f32 	%f1372, %f1371, %f1371;
	mul.f32 	%f1373, %f1371, %f1372;
	fma.rn.f32 	%f1374, %f1362, %f1373, %f1358;
	fma.rn.f32 	%f1375, %f1364, %f1373, %f1359;
	fma.rn.f32 	%f1376, %f1366, %f1373, %f1360;
	ld.shared.f32 	%f1377, [_ZZ20simulate_interactionP6float4S0_fiE6others+1020];
	sub.f32 	%f1378, %f1377, %f13;
	ld.shared.f32 	%f1379, [_ZZ20simulate_interactionP6float4S0_fiE6others+1024];
	sub.f32 	%f1380, %f1379, %f14;
	ld.shared.f32 	%f1381, [_ZZ20simulate_interactionP6float4S0_fiE6others+1028];
	sub.f32 	%f1382, %f1381, %f15;
	mul.f32 	%f1383, %f1380, %f1380;
	fma.rn.f32 	%f1384, %f1378, %f1378, %f1383;
	fma.rn.f32 	%f1385, %f1382, %f1382, %f1384;
	add.f32 	%f1386, %f1385, 0f322BCC77;
	rsqrt.approx.f32 	%f1387, %f1386;
	mul.f32 	%f1388, %f1387, %f1387;
	mul.f32 	%f1389, %f1387, %f1388;
	fma.rn.f32 	%f1390, %f1378, %f1389, %f1374;
	fma.rn.f32 	%f1391, %f1380, %f1389, %f1375;
	fma.rn.f32 	%f1392, %f1382, %f1389, %f1376;
	ld.shared.f32 	%f1393, [_ZZ20simulate_interactionP6float4S0_fiE6others+1032];
	sub.f32 	%f1394, %f1393, %f13;
	ld.shared.f32 	%f1395, [_ZZ20simulate_interactionP6float4S0_fiE6others+1036];
	sub.f32 	%f1396, %f1395, %f14;
	ld.shared.f32 	%f1397, [_ZZ20simulate_interactionP6float4S0_fiE6others+1040];
	sub.f32 	%f1398, %f1397, %f15;
	mul.f32 	%f1399, %f1396, %f1396;
	fma.rn.f32 	%f1400, %f1394, %f1394, %f1399;
	fma.rn.f32 	%f1401, %f1398, %f1398, %f1400;
	add.f32 	%f1402, %f1401, 0f322BCC77;
	rsqrt.approx.f32 	%f1403, %f1402;
	mul.f32 	%f1404, %f1403, %f1403;
	mul.f32 	%f1405, %f1403, %f1404;
	fma.rn.f32 	%f1406, %f1394, %f1405, %f1390;
	fma.rn.f32 	%f1407, %f1396, %f1405, %f1391;
	fma.rn.f32 	%f1408, %f1398, %f1405, %f1392;
	ld.shared.f32 	%f1409, [_ZZ20simulate_interactionP6float4S0_fiE6others+1044];
	sub.f32 	%f1410, %f1409, %f13;
	ld.shared.f32 	%f1411, [_ZZ20simulate_interactionP6float4S0_fiE6others+1048];
	sub.f32 	%f1412, %f1411, %f14;
	ld.shared.f32 	%f1413, [_ZZ20simulate_interactionP6float4S0_fiE6others+1052];
	sub.f32 	%f1414, %f1413, %f15;
	mul.f32 	%f1415, %f1412, %f1412;
	fma.rn.f32 	%f1416, %f1410, %f1410, %f1415;
	fma.rn.f32 	%f1417, %f1414, %f1414, %f1416;
	add.f32 	%f1418, %f1417, 0f322BCC77;
	rsqrt.approx.f32 	%f1419, %f1418;
	mul.f32 	%f1420, %f1419, %f1419;
	mul.f32 	%f1421, %f1419, %f1420;
	fma.rn.f32 	%f1422, %f1410, %f1421, %f1406;
	fma.rn.f32 	%f1423, %f1412, %f1421, %f1407;
	fma.rn.f32 	%f1424, %f1414, %f1421, %f1408;
	ld.shared.f32 	%f1425, [_ZZ20simulate_interactionP6float4S0_fiE6others+1056];
	sub.f32 	%f1426, %f1425, %f13;
	ld.shared.f32 	%f1427, [_ZZ20simulate_interactionP6float4S0_fiE6others+1060];
	sub.f32 	%f1428, %f1427, %f14;
	ld.shared.f32 	%f1429, [_ZZ20simulate_interactionP6float4S0_fiE6others+1064];
	sub.f32 	%f1430, %f1429, %f15;
	mul.f32 	%f1431, %f1428, %f1428;
	fma.rn.f32 	%f1432, %f1426, %f1426, %f1431;
	fma.rn.f32 	%f1433, %f1430, %f1430, %f1432;
	add.f32 	%f1434, %f1433, 0f322BCC77;
	rsqrt.approx.f32 	%f1435, %f1434;
	mul.f32 	%f1436, %f1435, %f1435;
	mul.f32 	%f1437, %f1435, %f1436;
	fma.rn.f32 	%f1438, %f1426, %f1437, %f1422;
	fma.rn.f32 	%f1439, %f1428, %f1437, %f1423;
	fma.rn.f32 	%f1440, %f1430, %f1437, %f1424;
	ld.shared.f32 	%f1441, [_ZZ20simulate_interactionP6float4S0_fiE6others+1068];
	sub.f32 	%f1442, %f1441, %f13;
	ld.shared.f32 	%f1443, [_ZZ20simulate_interactionP6float4S0_fiE6others+1072];
	sub.f32 	%f1444, %f1443, %f14;
	ld.shared.f32 	%f1445, [_ZZ20simulate_interactionP6float4S0_fiE6others+1076];
	sub.f32 	%f1446, %f1445, %f15;
	mul.f32 	%f1447, %f1444, %f1444;
	fma.rn.f32 	%f1448, %f1442, %f1442, %f1447;
	fma.rn.f32 	%f1449, %f1446, %f1446, %f1448;
	add.f32 	%f1450, %f1449, 0f322BCC77;
	rsqrt.approx.f32 	%f1451, %f1450;
	mul.f32 	%f1452, %f1451, %f1451;
	mul.f32 	%f1453, %f1451, %f1452;
	fma.rn.f32 	%f1454, %f1442, %f1453, %f1438;
	fma.rn.f32 	%f1455, %f1444, %f1453, %f1439;
	fma.rn.f32 	%f1456, %f1446, %f1453, %f1440;
	ld.shared.f32 	%f1457, [_ZZ20simulate_interactionP6float4S0_fiE6others+1080];
	sub.f32 	%f1458, %f1457, %f13;
	ld.shared.f32 	%f1459, [_ZZ20simulate_interactionP6float4S0_fiE6others+1084];
	sub.f32 	%f1460, %f1459, %f14;
	ld.shared.f32 	%f1461, [_ZZ20simulate_interactionP6float4S0_fiE6others+1088];
	sub.f32 	%f1462, %f1461, %f15;
	mul.f32 	%f1463, %f1460, %f1460;
	fma.rn.f32 	%f1464, %f1458, %f1458, %f1463;
	fma.rn.f32 	%f1465, %f1462, %f1462, %f1464;
	add.f32 	%f1466, %f1465, 0f322BCC77;
	rsqrt.approx.f32 	%f1467, %f1466;
	mul.f32 	%f1468, %f1467, %f1467;
	mul.f32 	%f1469, %f1467, %f1468;
	fma.rn.f32 	%f1470, %f1458, %f1469, %f1454;
	fma.rn.f32 	%f1471, %f1460, %f1469, %f1455;
	fma.rn.f32 	%f1472, %f1462, %f1469, %f1456;
	ld.shared.f32 	%f1473, [_ZZ20simulate_interactionP6float4S0_fiE6others+1092];
	sub.f32 	%f1474, %f1473, %f13;
	ld.shared.f32 	%f1475, [_ZZ20simulate_interactionP6float4S0_fiE6others+1096];
	sub.f32 	%f1476, %f1475, %f14;
	ld.shared.f32 	%f1477, [_ZZ20simulate_interactionP6float4S0_fiE6others+1100];
	sub.f32 	%f1478, %f1477, %f15;
	mul.f32 	%f1479, %f1476, %f1476;
	fma.rn.f32 	%f1480, %f1474, %f1474, %f1479;
	fma.rn.f32 	%f1481, %f1478, %f1478, %f1480;
	add.f32 	%f1482, %f1481, 0f322BCC77;
	rsqrt.approx.f32 	%f1483, %f1482;
	mul.f32 	%f1484, %f1483, %f1483;
	mul.f32 	%f1485, %f1483, %f1484;
	fma.rn.f32 	%f1486, %f1474, %f1485, %f1470;
	fma.rn.f32 	%f1487, %f1476, %f1485, %f1471;
	fma.rn.f32 	%f1488, %f1478, %f1485, %f1472;
	ld.shared.f32 	%f1489, [_ZZ20simulate_interactionP6float4S0_fiE6others+1104];
	sub.f32 	%f1490, %f1489, %f13;
	ld.shared.f32 	%f1491, [_ZZ20simulate_interactionP6float4S0_fiE6others+1108];
	sub.f32 	%f1492, %f1491, %f14;
	ld.shared.f32 	%f1493, [_ZZ20simulate_interactionP6float4S0_fiE6others+1112];
	sub.f32 	%f1494, %f1493, %f15;
	mul.f32 	%f1495, %f1492, %f1492;
	fma.rn.f32 	%f1496, %f1490, %f1490, %f1495;
	fma.rn.f32 	%f1497, %f1494, %f1494, %f1496;
	add.f32 	%f1498, %f1497, 0f322BCC77;
	rsqrt.approx.f32 	%f1499, %f1498;
	mul.f32 	%f1500, %f1499, %f1499;
	mul.f32 	%f1501, %f1499, %f1500;
	fma.rn.f32 	%f1502, %f1490, %f1501, %f1486;
	fma.rn.f32 	%f1503, %f1492, %f1501, %f1487;
	fma.rn.f32 	%f1504, %f1494, %f1501, %f1488;
	ld.shared.f32 	%f1505, [_ZZ20simulate_interactionP6float4S0_fiE6others+1116];
	sub.f32 	%f1506, %f1505, %f13;
	ld.shared.f32 	%f1507, [_ZZ20simulate_interactionP6float4S0_fiE6others+1120];
	sub.f32 	%f1508, %f1507, %f14;
	ld.shared.f32 	%f1509, [_ZZ20simulate_interactionP6float4S0_fiE6others+1124];
	sub.f32 	%f1510, %f1509, %f15;
	mul.f32 	%f1511, %f1508, %f1508;
	fma.rn.f32 	%f1512, %f1506, %f1506, %f1511;
	fma.rn.f32 	%f1513, %f1510, %f1510, %f1512;
	add.f32 	%f1514, %f1513, 0f322BCC77;
	rsqrt.approx.f32 	%f1515, %f1514;
	mul.f32 	%f1516, %f1515, %f1515;
	mul.f32 	%f1517, %f1515, %f1516;
	fma.rn.f32 	%f1518, %f1506, %f1517, %f1502;
	fma.rn.f32 	%f1519, %f1508, %f1517, %f1503;
	fma.rn.f32 	%f1520, %f1510, %f1517, %f1504;
	ld.shared.f32 	%f1521, [_ZZ20simulate_interactionP6float4S0_fiE6others+1128];
	sub.f32 	%f1522, %f1521, %f13;
	ld.shared.f32 	%f1523, [_ZZ20simulate_interactionP6float4S0_fiE6others+1132];
	sub.f32 	%f1524, %f1523, %f14;
	ld.shared.f32 	%f1525, [_ZZ20simulate_interactionP6float4S0_fiE6others+1136];
	sub.f32 	%f1526, %f1525, %f15;
	mul.f32 	%f1527, %f1524, %f1524;
	fma.rn.f32 	%f1528, %f1522, %f1522, %f1527;
	fma.rn.f32 	%f1529, %f1526, %f1526, %f1528;
	add.f32 	%f1530, %f1529, 0f322BCC77;
	rsqrt.approx.f32 	%f1531, %f1530;
	mul.f32 	%f1532, %f1531, %f1531;
	mul.f32 	%f1533, %f1531, %f1532;
	fma.rn.f32 	%f1534, %f1522, %f1533, %f1518;
	fma.rn.f32 	%f1535, %f1524, %f1533, %f1519;
	fma.rn.f32 	%f1536, %f1526, %f1533, %f1520;
	ld.shared.f32 	%f1537, [_ZZ20simulate_interactionP6float4S0_fiE6others+1140];
	sub.f32 	%f1538, %f1537, %f13;
	ld.shared.f32 	%f1539, [_ZZ20simulate_interactionP6float4S0_fiE6others+1144];
	sub.f32 	%f1540, %f1539, %f14;
	ld.shared.f32 	%f1541, [_ZZ20simulate_interactionP6float4S0_fiE6others+1148];
	sub.f32 	%f1542, %f1541, %f15;
	mul.f32 	%f1543, %f1540, %f1540;
	fma.rn.f32 	%f1544, %f1538, %f1538, %f1543;
	fma.rn.f32 	%f1545, %f1542, %f1542, %f1544;
	add.f32 	%f1546, %f1545, 0f322BCC77;
	rsqrt.approx.f32 	%f1547, %f1546;
	mul.f32 	%f1548, %f1547, %f1547;
	mul.f32 	%f1549, %f1547, %f1548;
	fma.rn.f32 	%f1550, %f1538, %f1549, %f1534;
	fma.rn.f32 	%f1551, %f1540, %f1549, %f1535;
	fma.rn.f32 	%f1552, %f1542, %f1549, %f1536;
	ld.shared.f32 	%f1553, [_ZZ20simulate_interactionP6float4S0_fiE6others+1152];
	sub.f32 	%f1554, %f1553, %f13;
	ld.shared.f32 	%f1555, [_ZZ20simulate_interactionP6float4S0_fiE6others+1156];
	sub.f32 	%f1556, %f1555, %f14;
	ld.shared.f32 	%f1557, [_ZZ20simulate_interactionP6float4S0_fiE6others+1160];
	sub.f32 	%f1558, %f1557, %f15;
	mul.f32 	%f1559, %f1556, %f1556;
	fma.rn.f32 	%f1560, %f1554, %f1554, %f1559;
	fma.rn.f32 	%f1561, %f1558, %f1558, %f1560;
	add.f32 	%f1562, %f1561, 0f322BCC77;
	rsqrt.approx.f32 	%f1563, %f1562;
	mul.f32 	%f1564, %f1563, %f1563;
	mul.f32 	%f1565, %f1563, %f1564;
	fma.rn.f32 	%f1566, %f1554, %f1565, %f1550;
	fma.rn.f32 	%f1567, %f1556, %f1565, %f1551;
	fma.rn.f32 	%f1568, %f1558, %f1565, %f1552;
	ld.shared.f32 	%f1569, [_ZZ20simulate_interactionP6float4S0_fiE6others+1164];
	sub.f32 	%f1570, %f1569, %f13;
	ld.shared.f32 	%f1571, [_ZZ20simulate_interactionP6float4S0_fiE6others+1168];
	sub.f32 	%f1572, %f1571, %f14;
	ld.shared.f32 	%f1573, [_ZZ20simulate_interactionP6float4S0_fiE6others+1172];
	sub.f32 	%f1574, %f1573, %f15;
	mul.f32 	%f1575, %f1572, %f1572;
	fma.rn.f32 	%f1576, %f1570, %f1570, %f1575;
	fma.rn.f32 	%f1577, %f1574, %f1574, %f1576;
	add.f32 	%f1578, %f1577, 0f322BCC77;
	rsqrt.approx.f32 	%f1579, %f1578;
	mul.f32 	%f1580, %f1579, %f1579;
	mul.f32 	%f1581, %f1579, %f1580;
	fma.rn.f32 	%f1582, %f1570, %f1581, %f1566;
	fma.rn.f32 	%f1583, %f1572, %f1581, %f1567;
	fma.rn.f32 	%f1584, %f1574, %f1581, %f1568;
	ld.shared.f32 	%f1585, [_ZZ20simulate_interactionP6float4S0_fiE6others+1176];
	sub.f32 	%f1586, %f1585, %f13;
	ld.shared.f32 	%f1587, [_ZZ20simulate_interactionP6float4S0_fiE6others+1180];
	sub.f32 	%f1588, %f1587, %f14;
	ld.shared.f32 	%f1589, [_ZZ20simulate_interactionP6float4S0_fiE6others+1184];
	sub.f32 	%f1590, %f1589, %f15;
	mul.f32 	%f1591, %f1588, %f1588;
	fma.rn.f32 	%f1592, %f1586, %f1586, %f1591;
	fma.rn.f32 	%f1593, %f1590, %f1590, %f1592;
	add.f32 	%f1594, %f1593, 0f322BCC77;
	rsqrt.approx.f32 	%f1595, %f1594;
	mul.f32 	%f1596, %f1595, %f1595;
	mul.f32 	%f1597, %f1595, %f1596;
	fma.rn.f32 	%f1598, %f1586, %f1597, %f1582;
	fma.rn.f32 	%f1599, %f1588, %f1597, %f1583;
	fma.rn.f32 	%f1600, %f1590, %f1597, %f1584;
	ld.shared.f32 	%f1601, [_ZZ20simulate_interactionP6float4S0_fiE6others+1188];
	sub.f32 	%f1602, %f1601, %f13;
	ld.shared.f32 	%f1603, [_ZZ20simulate_interactionP6float4S0_fiE6others+1192];
	sub.f32 	%f1604, %f1603, %f14;
	ld.shared.f32 	%f1605, [_ZZ20simulate_interactionP6float4S0_fiE6others+1196];
	sub.f32 	%f1606, %f1605, %f15;
	mul.f32 	%f1607, %f1604, %f1604;
	fma.rn.f32 	%f1608, %f1602, %f1602, %f1607;
	fma.rn.f32 	%f1609, %f1606, %f1606, %f1608;
	add.f32 	%f1610, %f1609, 0f322BCC77;
	rsqrt.approx.f32 	%f1611, %f1610;
	mul.f32 	%f1612, %f1611, %f1611;
	mul.f32 	%f1613, %f1611, %f1612;
	fma.rn.f32 	%f1614, %f1602, %f1613, %f1598;
	fma.rn.f32 	%f1615, %f1604, %f1613, %f1599;
	fma.rn.f32 	%f1616, %f1606, %f1613, %f1600;
	ld.shared.f32 	%f1617, [_ZZ20simulate_interactionP6float4S0_fiE6others+1200];
	sub.f32 	%f1618, %f1617, %f13;
	ld.shared.f32 	%f1619, [_ZZ20simulate_interactionP6float4S0_fiE6others+1204];
	sub.f32 	%f1620, %f1619, %f14;
	ld.shared.f32 	%f1621, [_ZZ20simulate_interactionP6float4S0_fiE6others+1208];
	sub.f32 	%f1622, %f1621, %f15;
	mul.f32 	%f1623, %f1620, %f1620;
	fma.rn.f32 	%f1624, %f1618, %f1618, %f1623;
	fma.rn.f32 	%f1625, %f1622, %f1622, %f1624;
	add.f32 	%f1626, %f1625, 0f322BCC77;
	rsqrt.approx.f32 	%f1627, %f1626;
	mul.f32 	%f1628, %f1627, %f1627;
	mul.f32 	%f1629, %f1627, %f1628;
	fma.rn.f32 	%f1630, %f1618, %f1629, %f1614;
	fma.rn.f32 	%f1631, %f1620, %f1629, %f1615;
	fma.rn.f32 	%f1632, %f1622, %f1629, %f1616;
	ld.shared.f32 	%f1633, [_ZZ20simulate_interactionP6float4S0_fiE6others+1212];
	sub.f32 	%f1634, %f1633, %f13;
	ld.shared.f32 	%f1635, [_ZZ20simulate_interactionP6float4S0_fiE6others+1216];
	sub.f32 	%f1636, %f1635, %f14;
	ld.shared.f32 	%f1637, [_ZZ20simulate_interactionP6float4S0_fiE6others+1220];
	sub.f32 	%f1638, %f1637, %f15;
	mul.f32 	%f1639, %f1636, %f1636;
	fma.rn.f32 	%f1640, %f1634, %f1634, %f1639;
	fma.rn.f32 	%f1641, %f1638, %f1638, %f1640;
	add.f32 	%f1642, %f1641, 0f322BCC77;
	rsqrt.approx.f32 	%f1643, %f1642;
	mul.f32 	%f1644, %f1643, %f1643;
	mul.f32 	%f1645, %f1643, %f1644;
	fma.rn.f32 	%f1646, %f1634, %f1645, %f1630;
	fma.rn.f32 	%f1647, %f1636, %f1645, %f1631;
	fma.rn.f32 	%f1648, %f1638, %f1645, %f1632;
	ld.shared.f32 	%f1649, [_ZZ20simulate_interactionP6float4S0_fiE6others+1224];
	sub.f32 	%f1650, %f1649, %f13;
	ld.shared.f32 	%f1651, [_ZZ20simulate_interactionP6float4S0_fiE6others+1228];
	sub.f32 	%f1652, %f1651, %f14;
	ld.shared.f32 	%f1653, [_ZZ20simulate_interactionP6float4S0_fiE6others+1232];
	sub.f32 	%f1654, %f1653, %f15;
	mul.f32 	%f1655, %f1652, %f1652;
	fma.rn.f32 	%f1656, %f1650, %f1650, %f1655;
	fma.rn.f32 	%f1657, %f1654, %f1654, %f1656;
	add.f32 	%f1658, %f1657, 0f322BCC77;
	rsqrt.approx.f32 	%f1659, %f1658;
	mul.f32 	%f1660, %f1659, %f1659;
	mul.f32 	%f1661, %f1659, %f1660;
	fma.rn.f32 	%f1662, %f1650, %f1661, %f1646;
	fma.rn.f32 	%f1663, %f1652, %f1661, %f1647;
	fma.rn.f32 	%f1664, %f1654, %f1661, %f1648;
	ld.shared.f32 	%f1665, [_ZZ20simulate_interactionP6float4S0_fiE6others+1236];
	sub.f32 	%f1666, %f1665, %f13;
	ld.shared.f32 	%f1667, [_ZZ20simulate_interactionP6float4S0_fiE6others+1240];
	sub.f32 	%f1668, %f1667, %f14;
	ld.shared.f32 	%f1669, [_ZZ20simulate_interactionP6float4S0_fiE6others+1244];
	sub.f32 	%f1670, %f1669, %f15;
	mul.f32 	%f1671, %f1668, %f1668;
	fma.rn.f32 	%f1672, %f1666, %f1666, %f1671;
	fma.rn.f32 	%f1673, %f1670, %f1670, %f1672;
	add.f32 	%f1674, %f1673, 0f322BCC77;
	rsqrt.approx.f32 	%f1675, %f1674;
	mul.f32 	%f1676, %f1675, %f1675;
	mul.f32 	%f1677, %f1675, %f1676;
	fma.rn.f32 	%f1678, %f1666, %f1677, %f1662;
	fma.rn.f32 	%f1679, %f1668, %f1677, %f1663;
	fma.rn.f32 	%f1680, %f1670, %f1677, %f1664;
	ld.shared.f32 	%f1681, [_ZZ20simulate_interactionP6float4S0_fiE6others+1248];
	sub.f32 	%f1682, %f1681, %f13;
	ld.shared.f32 	%f1683, [_ZZ20simulate_interactionP6float4S0_fiE6others+1252];
	sub.f32 	%f1684, %f1683, %f14;
	ld.shared.f32 	%f1685, [_ZZ20simulate_interactionP6float4S0_fiE6others+1256];
	sub.f32 	%f1686, %f1685, %f15;
	mul.f32 	%f1687, %f1684, %f1684;
	fma.rn.f32 	%f1688, %f1682, %f1682, %f1687;
	fma.rn.f32 	%f1689, %f1686, %f1686, %f1688;
	add.f32 	%f1690, %f1689, 0f322BCC77;
	rsqrt.approx.f32 	%f1691, %f1690;
	mul.f32 	%f1692, %f1691, %f1691;
	mul.f32 	%f1693, %f1691, %f1692;
	fma.rn.f32 	%f1694, %f1682, %f1693, %f1678;
	fma.rn.f32 	%f1695, %f1684, %f1693, %f1679;
	fma.rn.f32 	%f1696, %f1686, %f1693, %f1680;
	ld.shared.f32 	%f1697, [_ZZ20simulate_interactionP6float4S0_fiE6others+1260];
	sub.f32 	%f1698, %f1697, %f13;
	ld.shared.f32 	%f1699, [_ZZ20simulate_interactionP6float4S0_fiE6others+1264];
	sub.f32 	%f1700, %f1699, %f14;
	ld.shared.f32 	%f1701, [_ZZ20simulate_interactionP6float4S0_fiE6others+1268];
	sub.f32 	%f1702, %f1701, %f15;
	mul.f32 	%f1703, %f1700, %f1700;
	fma.rn.f32 	%f1704, %f1698, %f1698, %f1703;
	fma.rn.f32 	%f1705, %f1702, %f1702, %f1704;
	add.f32 	%f1706, %f1705, 0f322BCC77;
	rsqrt.approx.f32 	%f1707, %f1706;
	mul.f32 	%f1708, %f1707, %f1707;
	mul.f32 	%f1709, %f1707, %f1708;
	fma.rn.f32 	%f1710, %f1698, %f1709, %f1694;
	fma.rn.f32 	%f1711, %f1700, %f1709, %f1695;
	fma.rn.f32 	%f1712, %f1702, %f1709, %f1696;
	ld.shared.f32 	%f1713, [_ZZ20simulate_interactionP6float4S0_fiE6others+1272];
	sub.f32 	%f1714, %f1713, %f13;
	ld.shared.f32 	%f1715, [_ZZ20simulate_interactionP6float4S0_fiE6others+1276];
	sub.f32 	%f1716, %f1715, %f14;
	ld.shared.f32 	%f1717, [_ZZ20simulate_interactionP6float4S0_fiE6others+1280];
	sub.f32 	%f1718, %f1717, %f15;
	mul.f32 	%f1719, %f1716, %f1716;
	fma.rn.f32 	%f1720, %f1714, %f1714, %f1719;
	fma.rn.f32 	%f1721, %f1718, %f1718, %f1720;
	add.f32 	%f1722, %f1721, 0f322BCC77;
	rsqrt.approx.f32 	%f1723, %f1722;
	mul.f32 	%f1724, %f1723, %f1723;
	mul.f32 	%f1725, %f1723, %f1724;
	fma.rn.f32 	%f1726, %f1714, %f1725, %f1710;
	fma.rn.f32 	%f1727, %f1716, %f1725, %f1711;
	fma.rn.f32 	%f1728, %f1718, %f1725, %f1712;
	ld.shared.f32 	%f1729, [_ZZ20simulate_interactionP6float4S0_fiE6others+1284];
	sub.f32 	%f1730, %f1729, %f13;
	ld.shared.f32 	%f1731, [_ZZ20simulate_interactionP6float4S0_fiE6others+1288];
	sub.f32 	%f1732, %f1731, %f14;
	ld.shared.f32 	%f1733, [_ZZ20simulate_interactionP6float4S0_fiE6others+1292];
	sub.f32 	%f1734, %f1733, %f15;
	mul.f32 	%f1735, %f1732, %f1732;
	fma.rn.f32 	%f1736, %f1730, %f1730, %f1735;
	fma.rn.f32 	%f1737, %f1734, %f1734, %f1736;
	add.f32 	%f1738, %f1737, 0f322BCC77;
	rsqrt.approx.f32 	%f1739, %f1738;
	mul.f32 	%f1740, %f1739, %f1739;
	mul.f32 	%f1741, %f1739, %f1740;
	fma.rn.f32 	%f1742, %f1730, %f1741, %f1726;
	fma.rn.f32 	%f1743, %f1732, %f1741, %f1727;
	fma.rn.f32 	%f1744, %f1734, %f1741, %f1728;
	ld.shared.f32 	%f1745, [_ZZ20simulate_interactionP6float4S0_fiE6others+1296];
	sub.f32 	%f1746, %f1745, %f13;
	ld.shared.f32 	%f1747, [_ZZ20simulate_interactionP6float4S0_fiE6others+1300];
	sub.f32 	%f1748, %f1747, %f14;
	ld.shared.f32 	%f1749, [_ZZ20simulate_interactionP6float4S0_fiE6others+1304];
	sub.f32 	%f1750, %f1749, %f15;
	mul.f32 	%f1751, %f1748, %f1748;
	fma.rn.f32 	%f1752, %f1746, %f1746, %f1751;
	fma.rn.f32 	%f1753, %f1750, %f1750, %f1752;
	add.f32 	%f1754, %f1753, 0f322BCC77;
	rsqrt.approx.f32 	%f1755, %f1754;
	mul.f32 	%f1756, %f1755, %f1755;
	mul.f32 	%f1757, %f1755, %f1756;
	fma.rn.f32 	%f1758, %f1746, %f1757, %f1742;
	fma.rn.f32 	%f1759, %f1748, %f1757, %f1743;
	fma.rn.f32 	%f1760, %f1750, %f1757, %f1744;
	ld.shared.f32 	%f1761, [_ZZ20simulate_interactionP6float4S0_fiE6others+1308];
	sub.f32 	%f1762, %f1761, %f13;
	ld.shared.f32 	%f1763, [_ZZ20simulate_interactionP6float4S0_fiE6others+1312];
	sub.f32 	%f1764, %f1763, %f14;
	ld.shared.f32 	%f1765, [_ZZ20simulate_interactionP6float4S0_fiE6others+1316];
	sub.f32 	%f1766, %f1765, %f15;
	mul.f32 	%f1767, %f1764, %f1764;
	fma.rn.f32 	%f1768, %f1762, %f1762, %f1767;
	fma.rn.f32 	%f1769, %f1766, %f1766, %f1768;
	add.f32 	%f1770, %f1769, 0f322BCC77;
	rsqrt.approx.f32 	%f1771, %f1770;
	mul.f32 	%f1772, %f1771, %f1771;
	mul.f32 	%f1773, %f1771, %f1772;
	fma.rn.f32 	%f1774, %f1762, %f1773, %f1758;
	fma.rn.f32 	%f1775, %f1764, %f1773, %f1759;
	fma.rn.f32 	%f1776, %f1766, %f1773, %f1760;
	ld.shared.f32 	%f1777, [_ZZ20simulate_interactionP6float4S0_fiE6others+1320];
	sub.f32 	%f1778, %f1777, %f13;
	ld.shared.f32 	%f1779, [_ZZ20simulate_interactionP6float4S0_fiE6others+1324];
	sub.f32 	%f1780, %f1779, %f14;
	ld.shared.f32 	%f1781, [_ZZ20simulate_interactionP6float4S0_fiE6others+1328];
	sub.f32 	%f1782, %f1781, %f15;
	mul.f32 	%f1783, %f1780, %f1780;
	fma.rn.f32 	%f1784, %f1778, %f1778, %f1783;
	fma.rn.f32 	%f1785, %f1782, %f1782, %f1784;
	add.f32 	%f1786, %f1785, 0f322BCC77;
	rsqrt.approx.f32 	%f1787, %f1786;
	mul.f32 	%f1788, %f1787, %f1787;
	mul.f32 	%f1789, %f1787, %f1788;
	fma.rn.f32 	%f1790, %f1778, %f1789, %f1774;
	fma.rn.f32 	%f1791, %f1780, %f1789, %f1775;
	fma.rn.f32 	%f1792, %f1782, %f1789, %f1776;
	ld.shared.f32 	%f1793, [_ZZ20simulate_interactionP6float4S0_fiE6others+1332];
	sub.f32 	%f1794, %f1793, %f13;
	ld.shared.f32 	%f1795, [_ZZ20simulate_interactionP6float4S0_fiE6others+1336];
	sub.f32 	%f1796, %f1795, %f14;
	ld.shared.f32 	%f1797, [_ZZ20simulate_interactionP6float4S0_fiE6others+1340];
	sub.f32 	%f1798, %f1797, %f15;
	mul.f32 	%f1799, %f1796, %f1796;
	fma.rn.f32 	%f1800, %f1794, %f1794, %f1799;
	fma.rn.f32 	%f1801, %f1798, %f1798, %f1800;
	add.f32 	%f1802, %f1801, 0f322BCC77;
	rsqrt.approx.f32 	%f1803, %f1802;
	mul.f32 	%f1804, %f1803, %f1803;
	mul.f32 	%f1805, %f1803, %f1804;
	fma.rn.f32 	%f1806, %f1794, %f1805, %f1790;
	fma.rn.f32 	%f1807, %f1796, %f1805, %f1791;
	fma.rn.f32 	%f1808, %f1798, %f1805, %f1792;
	ld.shared.f32 	%f1809, [_ZZ20simulate_interactionP6float4S0_fiE6others+1344];
	sub.f32 	%f1810, %f1809, %f13;
	ld.shared.f32 	%f1811, [_ZZ20simulate_interactionP6float4S0_fiE6others+1348];
	sub.f32 	%f1812, %f1811, %f14;
	ld.shared.f32 	%f1813, [_ZZ20simulate_interactionP6float4S0_fiE6others+1352];
	sub.f32 	%f1814, %f1813, %f15;
	mul.f32 	%f1815, %f1812, %f1812;
	fma.rn.f32 	%f1816, %f1810, %f1810, %f1815;
	fma.rn.f32 	%f1817, %f1814, %f1814, %f1816;
	add.f32 	%f1818, %f1817, 0f322BCC77;
	rsqrt.approx.f32 	%f1819, %f1818;
	mul.f32 	%f1820, %f1819, %f1819;
	mul.f32 	%f1821, %f1819, %f1820;
	fma.rn.f32 	%f1822, %f1810, %f1821, %f1806;
	fma.rn.f32 	%f1823, %f1812, %f1821, %f1807;
	fma.rn.f32 	%f1824, %f1814, %f1821, %f1808;
	ld.shared.f32 	%f1825, [_ZZ20simulate_interactionP6float4S0_fiE6others+1356];
	sub.f32 	%f1826, %f1825, %f13;
	ld.shared.f32 	%f1827, [_ZZ20simulate_interactionP6float4S0_fiE6others+1360];
	sub.f32 	%f1828, %f1827, %f14;
	ld.shared.f32 	%f1829, [_ZZ20simulate_interactionP6float4S0_fiE6others+1364];
	sub.f32 	%f1830, %f1829, %f15;
	mul.f32 	%f1831, %f1828, %f1828;
	fma.rn.f32 	%f1832, %f1826, %f1826, %f1831;
	fma.rn.f32 	%f1833, %f1830, %f1830, %f1832;
	add.f32 	%f1834, %f1833, 0f322BCC77;
	rsqrt.approx.f32 	%f1835, %f1834;
	mul.f32 	%f1836, %f1835, %f1835;
	mul.f32 	%f1837, %f1835, %f1836;
	fma.rn.f32 	%f1838, %f1826, %f1837, %f1822;
	fma.rn.f32 	%f1839, %f1828, %f1837, %f1823;
	fma.rn.f32 	%f1840, %f1830, %f1837, %f1824;
	ld.shared.f32 	%f1841, [_ZZ20simulate_interactionP6float4S0_fiE6others+1368];
	sub.f32 	%f1842, %f1841, %f13;
	ld.shared.f32 	%f1843, [_ZZ20simulate_interactionP6float4S0_fiE6others+1372];
	sub.f32 	%f1844, %f1843, %f14;
	ld.shared.f32 	%f1845, [_ZZ20simulate_interactionP6float4S0_fiE6others+1376];
	sub.f32 	%f1846, %f1845, %f15;
	mul.f32 	%f1847, %f1844, %f1844;
	fma.rn.f32 	%f1848, %f1842, %f1842, %f1847;
	fma.rn.f32 	%f1849, %f1846, %f1846, %f1848;
	add.f32 	%f1850, %f1849, 0f322BCC77;
	rsqrt.approx.f32 	%f1851, %f1850;
	mul.f32 	%f1852, %f1851, %f1851;
	mul.f32 	%f1853, %f1851, %f1852;
	fma.rn.f32 	%f1854, %f1842, %f1853, %f1838;
	fma.rn.f32 	%f1855, %f1844, %f1853, %f1839;
	fma.rn.f32 	%f1856, %f1846, %f1853, %f1840;
	ld.shared.f32 	%f1857, [_ZZ20simulate_interactionP6float4S0_fiE6others+1380];
	sub.f32 	%f1858, %f1857, %f13;
	ld.shared.f32 	%f1859, [_ZZ20simulate_interactionP6float4S0_fiE6others+1384];
	sub.f32 	%f1860, %f1859, %f14;
	ld.shared.f32 	%f1861, [_ZZ20simulate_interactionP6float4S0_fiE6others+1388];
	sub.f32 	%f1862, %f1861, %f15;
	mul.f32 	%f1863, %f1860, %f1860;
	fma.rn.f32 	%f1864, %f1858, %f1858, %f1863;
	fma.rn.f32 	%f1865, %f1862, %f1862, %f1864;
	add.f32 	%f1866, %f1865, 0f322BCC77;
	rsqrt.approx.f32 	%f1867, %f1866;
	mul.f32 	%f1868, %f1867, %f1867;
	mul.f32 	%f1869, %f1867, %f1868;
	fma.rn.f32 	%f1870, %f1858, %f1869, %f1854;
	fma.rn.f32 	%f1871, %f1860, %f1869, %f1855;
	fma.rn.f32 	%f1872, %f1862, %f1869, %f1856;
	ld.shared.f32 	%f1873, [_ZZ20simulate_interactionP6float4S0_fiE6others+1392];
	sub.f32 	%f1874, %f1873, %f13;
	ld.shared.f32 	%f1875, [_ZZ20simulate_interactionP6float4S0_fiE6others+1396];
	sub.f32 	%f1876, %f1875, %f14;
	ld.shared.f32 	%f1877, [_ZZ20simulate_interactionP6float4S0_fiE6others+1400];
	sub.f32 	%f1878, %f1877, %f15;
	mul.f32 	%f1879, %f1876, %f1876;
	fma.rn.f32 	%f1880, %f1874, %f1874, %f1879;
	fma.rn.f32 	%f1881, %f1878, %f1878, %f1880;
	add.f32 	%f1882, %f1881, 0f322BCC77;
	rsqrt.approx.f32 	%f1883, %f1882;
	mul.f32 	%f1884, %f1883, %f1883;
	mul.f32 	%f1885, %f1883, %f1884;
	fma.rn.f32 	%f1886, %f1874, %f1885, %f1870;
	fma.rn.f32 	%f1887, %f1876, %f1885, %f1871;
	fma.rn.f32 	%f1888, %f1878, %f1885, %f1872;
	ld.shared.f32 	%f1889, [_ZZ20simulate_interactionP6float4S0_fiE6others+1404];
	sub.f32 	%f1890, %f1889, %f13;
	ld.shared.f32 	%f1891, [_ZZ20simulate_interactionP6float4S0_fiE6others+1408];
	sub.f32 	%f1892, %f1891, %f14;
	ld.shared.f32 	%f1893, [_ZZ20simulate_interactionP6float4S0_fiE6others+1412];
	sub.f32 	%f1894, %f1893, %f15;
	mul.f32 	%f1895, %f1892, %f1892;
	fma.rn.f32 	%f1896, %f1890, %f1890, %f1895;
	fma.rn.f32 	%f1897, %f1894, %f1894, %f1896;
	add.f32 	%f1898, %f1897, 0f322BCC77;
	rsqrt.approx.f32 	%f1899, %f1898;
	mul.f32 	%f1900, %f1899, %f1899;
	mul.f32 	%f1901, %f1899, %f1900;
	fma.rn.f32 	%f1902, %f1890, %f1901, %f1886;
	fma.rn.f32 	%f1903, %f1892, %f1901, %f1887;
	fma.rn.f32 	%f1904, %f1894, %f1901, %f1888;
	ld.shared.f32 	%f1905, [_ZZ20simulate_interactionP6float4S0_fiE6others+1416];
	sub.f32 	%f1906, %f1905, %f13;
	ld.shared.f32 	%f1907, [_ZZ20simulate_interactionP6float4S0_fiE6others+1420];
	sub.f32 	%f1908, %f1907, %f14;
	ld.shared.f32 	%f1909, [_ZZ20simulate_interactionP6float4S0_fiE6others+1424];
	sub.f32 	%f1910, %f1909, %f15;
	mul.f32 	%f1911, %f1908, %f1908;
	fma.rn.f32 	%f1912, %f1906, %f1906, %f1911;
	fma.rn.f32 	%f1913, %f1910, %f1910, %f1912;
	add.f32 	%f1914, %f1913, 0f322BCC77;
	rsqrt.approx.f32 	%f1915, %f1914;
	mul.f32 	%f1916, %f1915, %f1915;
	mul.f32 	%f1917, %f1915, %f1916;
	fma.rn.f32 	%f1918, %f1906, %f1917, %f1902;
	fma.rn.f32 	%f1919, %f1908, %f1917, %f1903;
	fma.rn.f32 	%f1920, %f1910, %f1917, %f1904;
	ld.shared.f32 	%f1921, [_ZZ20simulate_interactionP6float4S0_fiE6others+1428];
	sub.f32 	%f1922, %f1921, %f13;
	ld.shared.f32 	%f1923, [_ZZ20simulate_interactionP6float4S0_fiE6others+1432];
	sub.f32 	%f1924, %f1923, %f14;
	ld.shared.f32 	%f1925, [_ZZ20simulate_interactionP6float4S0_fiE6others+1436];
	sub.f32 	%f1926, %f1925, %f15;
	mul.f32 	%f1927, %f1924, %f1924;
	fma.rn.f32 	%f1928, %f1922, %f1922, %f1927;
	fma.rn.f32 	%f1929, %f1926, %f1926, %f1928;
	add.f32 	%f1930, %f1929, 0f322BCC77;
	rsqrt.approx.f32 	%f1931, %f1930;
	mul.f32 	%f1932, %f1931, %f1931;
	mul.f32 	%f1933, %f1931, %f1932;
	fma.rn.f32 	%f1934, %f1922, %f1933, %f1918;
	fma.rn.f32 	%f1935, %f1924, %f1933, %f1919;
	fma.rn.f32 	%f1936, %f1926, %f1933, %f1920;
	ld.shared.f32 	%f1937, [_ZZ20simulate_interactionP6float4S0_fiE6others+1440];
	sub.f32 	%f1938, %f1937, %f13;
	ld.shared.f32 	%f1939, [_ZZ20simulate_interactionP6float4S0_fiE6others+1444];
	sub.f32 	%f1940, %f1939, %f14;
	ld.shared.f32 	%f1941, [_ZZ20simulate_interactionP6float4S0_fiE6others+1448];
	sub.f32 	%f1942, %f1941, %f15;
	mul.f32 	%f1943, %f1940, %f1940;
	fma.rn.f32 	%f1944, %f1938, %f1938, %f1943;
	fma.rn.f32 	%f1945, %f1942, %f1942, %f1944;
	add.f32 	%f1946, %f1945, 0f322BCC77;
	rsqrt.approx.f32 	%f1947, %f1946;
	mul.f32 	%f1948, %f1947, %f1947;
	mul.f32 	%f1949, %f1947, %f1948;
	fma.rn.f32 	%f1950, %f1938, %f1949, %f1934;
	fma.rn.f32 	%f1951, %f1940, %f1949, %f1935;
	fma.rn.f32 	%f1952, %f1942, %f1949, %f1936;
	ld.shared.f32 	%f1953, [_ZZ20simulate_interactionP6float4S0_fiE6others+1452];
	sub.f32 	%f1954, %f1953, %f13;
	ld.shared.f32 	%f1955, [_ZZ20simulate_interactionP6float4S0_fiE6others+1456];
	sub.f32 	%f1956, %f1955, %f14;
	ld.shared.f32 	%f1957, [_ZZ20simulate_interactionP6float4S0_fiE6others+1460];
	sub.f32 	%f1958, %f1957, %f15;
	mul.f32 	%f1959, %f1956, %f1956;
	fma.rn.f32 	%f1960, %f1954, %f1954, %f1959;
	fma.rn.f32 	%f1961, %f1958, %f1958, %f1960;
	add.f32 	%f1962, %f1961, 0f322BCC77;
	rsqrt.approx.f32 	%f1963, %f1962;
	mul.f32 	%f1964, %f1963, %f1963;
	mul.f32 	%f1965, %f1963, %f1964;
	fma.rn.f32 	%f1966, %f1954, %f1965, %f1950;
	fma.rn.f32 	%f1967, %f1956, %f1965, %f1951;
	fma.rn.f32 	%f1968, %f1958, %f1965, %f1952;
	ld.shared.f32 	%f1969, [_ZZ20simulate_interactionP6float4S0_fiE6others+1464];
	sub.f32 	%f1970, %f1969, %f13;
	ld.shared.f32 	%f1971, [_ZZ20simulate_interactionP6float4S0_fiE6others+1468];
	sub.f32 	%f1972, %f1971, %f14;
	ld.shared.f32 	%f1973, [_ZZ20simulate_interactionP6float4S0_fiE6others+1472];
	sub.f32 	%f1974, %f1973, %f15;
	mul.f32 	%f1975, %f1972, %f1972;
	fma.rn.f32 	%f1976, %f1970, %f1970, %f1975;
	fma.rn.f32 	%f1977, %f1974, %f1974, %f1976;
	add.f32 	%f1978, %f1977, 0f322BCC77;
	rsqrt.approx.f32 	%f1979, %f1978;
	mul.f32 	%f1980, %f1979, %f1979;
	mul.f32 	%f1981, %f1979, %f1980;
	fma.rn.f32 	%f1982, %f1970, %f1981, %f1966;
	fma.rn.f32 	%f1983, %f1972, %f1981, %f1967;
	fma.rn.f32 	%f1984, %f1974, %f1981, %f1968;
	ld.shared.f32 	%f1985, [_ZZ20simulate_interactionP6float4S0_fiE6others+1476];
	sub.f32 	%f1986, %f1985, %f13;
	ld.shared.f32 	%f1987, [_ZZ20simulate_interactionP6float4S0_fiE6others+1480];
	sub.f32 	%f1988, %f1987, %f14;
	ld.shared.f32 	%f1989, [_ZZ20simulate_interactionP6float4S0_fiE6others+1484];
	sub.f32 	%f1990, %f1989, %f15;
	mul.f32 	%f1991, %f1988, %f1988;
	fma.rn.f32 	%f1992, %f1986, %f1986, %f1991;
	fma.rn.f32 	%f1993, %f1990, %f1990, %f1992;
	add.f32 	%f1994, %f1993, 0f322BCC77;
	rsqrt.approx.f32 	%f1995, %f1994;
	mul.f32 	%f1996, %f1995, %f1995;
	mul.f32 	%f1997, %f1995, %f1996;
	fma.rn.f32 	%f1998, %f1986, %f1997, %f1982;
	fma.rn.f32 	%f1999, %f1988, %f1997, %f1983;
	fma.rn.f32 	%f2000, %f1990, %f1997, %f1984;
	ld.shared.f32 	%f2001, [_ZZ20simulate_interactionP6float4S0_fiE6others+1488];
	sub.f32 	%f2002, %f2001, %f13;
	ld.shared.f32 	%f2003, [_ZZ20simulate_interactionP6float4S0_fiE6others+1492];
	sub.f32 	%f2004, %f2003, %f14;
	ld.shared.f32 	%f2005, [_ZZ20simulate_interactionP6float4S0_fiE6others+1496];
	sub.f32 	%f2006, %f2005, %f15;
	mul.f32 	%f2007, %f2004, %f2004;
	fma.rn.f32 	%f2008, %f2002, %f2002, %f2007;
	fma.rn.f32 	%f2009, %f2006, %f2006, %f2008;
	add.f32 	%f2010, %f2009, 0f322BCC77;
	rsqrt.approx.f32 	%f2011, %f2010;
	mul.f32 	%f2012, %f2011, %f2011;
	mul.f32 	%f2013, %f2011, %f2012;
	fma.rn.f32 	%f2014, %f2002, %f2013, %f1998;
	fma.rn.f32 	%f2015, %f2004, %f2013, %f1999;
	fma.rn.f32 	%f2016, %f2006, %f2013, %f2000;
	ld.shared.f32 	%f2017, [_ZZ20simulate_interactionP6float4S0_fiE6others+1500];
	sub.f32 	%f2018, %f2017, %f13;
	ld.shared.f32 	%f2019, [_ZZ20simulate_interactionP6float4S0_fiE6others+1504];
	sub.f32 	%f2020, %f2019, %f14;
	ld.shared.f32 	%f2021, [_ZZ20simulate_interactionP6float4S0_fiE6others+1508];
	sub.f32 	%f2022, %f2021, %f15;
	mul.f32 	%f2023, %f2020, %f2020;
	fma.rn.f32 	%f2024, %f2018, %f2018, %f2023;
	fma.rn.f32 	%f2025, %f2022, %f2022, %f2024;
	add.f32 	%f2026, %f2025, 0f322BCC77;
	rsqrt.approx.f32 	%f2027, %f2026;
	mul.f32 	%f2028, %f2027, %f2027;
	mul.f32 	%f2029, %f2027, %f2028;
	fma.rn.f32 	%f2030, %f2018, %f2029, %f2014;
	fma.rn.f32 	%f2031, %f2020, %f2029, %f2015;
	fma.rn.f32 	%f2032, %f2022, %f2029, %f2016;
	ld.shared.f32 	%f2033, [_ZZ20simulate_interactionP6float4S0_fiE6others+1512];
	sub.f32 	%f2034, %f2033, %f13;
	ld.shared.f32 	%f2035, [_ZZ20simulate_interactionP6float4S0_fiE6others+1516];
	sub.f32 	%f2036, %f2035, %f14;
	ld.shared.f32 	%f2037, [_ZZ20simulate_interactionP6float4S0_fiE6others+1520];
	sub.f32 	%f2038, %f2037, %f15;
	mul.f32 	%f2039, %f2036, %f2036;
	fma.rn.f32 	%f2040, %f2034, %f2034, %f2039;
	fma.rn.f32 	%f2041, %f2038, %f2038, %f2040;
	add.f32 	%f2042, %f2041, 0f322BCC77;
	rsqrt.approx.f32 	%f2043, %f2042;
	mul.f32 	%f2044, %f2043, %f2043;
	mul.f32 	%f2045, %f2043, %f2044;
	fma.rn.f32 	%f2046, %f2034, %f2045, %f2030;
	fma.rn.f32 	%f2047, %f2036, %f2045, %f2031;
	fma.rn.f32 	%f2048, %f2038, %f2045, %f2032;
	ld.shared.f32 	%f2049, [_ZZ20simulate_interactionP6float4S0_fiE6others+1524];
	sub.f32 	%f2050, %f2049, %f13;
	ld.shared.f32 	%f2051, [_ZZ20simulate_interactionP6float4S0_fiE6others+1528];
	sub.f32 	%f2052, %f2051, %f14;
	ld.shared.f32 	%f2053, [_ZZ20simulate_interactionP6float4S0_fiE6others+1532];
	sub.f32 	%f2054, %f2053, %f15;
	mul.f32 	%f2055, %f2052, %f2052;
	fma.rn.f32 	%f2056, %f2050, %f2050, %f2055;
	fma.rn.f32 	%f2057, %f2054, %f2054, %f2056;
	add.f32 	%f2058, %f2057, 0f322BCC77;
	rsqrt.approx.f32 	%f2059, %f2058;
	mul.f32 	%f2060, %f2059, %f2059;
	mul.f32 	%f2061, %f2059, %f2060;
	fma.rn.f32 	%f2062, %f2050, %f2061, %f2046;
	fma.rn.f32 	%f2063, %f2052, %f2061, %f2047;
	fma.rn.f32 	%f2064, %f2054, %f2061, %f2048;
	ld.shared.f32 	%f2065, [_ZZ20simulate_interactionP6float4S0_fiE6others+1536];
	sub.f32 	%f2066, %f2065, %f13;
	ld.shared.f32 	%f2067, [_ZZ20simulate_interactionP6float4S0_fiE6others+1540];
	sub.f32 	%f2068, %f2067, %f14;
	ld.shared.f32 	%f2069, [_ZZ20simulate_interactionP6float4S0_fiE6others+1544];
	sub.f32 	%f2070, %f2069, %f15;
	mul.f32 	%f2071, %f2068, %f2068;
	fma.rn.f32 	%f2072, %f2066, %f2066, %f2071;
	fma.rn.f32 	%f2073, %f2070, %f2070, %f2072;
	add.f32 	%f2074, %f2073, 0f322BCC77;
	rsqrt.approx.f32 	%f2075, %f2074;
	mul.f32 	%f2076, %f2075, %f2075;
	mul.f32 	%f2077, %f2075, %f2076;
	fma.rn.f32 	%f2078, %f2066, %f2077, %f2062;
	fma.rn.f32 	%f2079, %f2068, %f2077, %f2063;
	fma.rn.f32 	%f2080, %f2070, %f2077, %f2064;
	ld.shared.f32 	%f2081, [_ZZ20simulate_interactionP6float4S0_fiE6others+1548];
	sub.f32 	%f2082, %f2081, %f13;
	ld.shared.f32 	%f2083, [_ZZ20simulate_interactionP6float4S0_fiE6others+1552];
	sub.f32 	%f2084, %f2083, %f14;
	ld.shared.f32 	%f2085, [_ZZ20simulate_interactionP6float4S0_fiE6others+1556];
	sub.f32 	%f2086, %f2085, %f15;
	mul.f32 	%f2087, %f2084, %f2084;
	fma.rn.f32 	%f2088, %f2082, %f2082, %f2087;
	fma.rn.f32 	%f2089, %f2086, %f2086, %f2088;
	add.f32 	%f2090, %f2089, 0f322BCC77;
	rsqrt.approx.f32 	%f2091, %f2090;
	mul.f32 	%f2092, %f2091, %f2091;
	mul.f32 	%f2093, %f2091, %f2092;
	fma.rn.f32 	%f2094, %f2082, %f2093, %f2078;
	fma.rn.f32 	%f2095, %f2084, %f2093, %f2079;
	fma.rn.f32 	%f2096, %f2086, %f2093, %f2080;
	ld.shared.f32 	%f2097, [_ZZ20simulate_interactionP6float4S0_fiE6others+1560];
	sub.f32 	%f2098, %f2097, %f13;
	ld.shared.f32 	%f2099, [_ZZ20simulate_interactionP6float4S0_fiE6others+1564];
	sub.f32 	%f2100, %f2099, %f14;
	ld.shared.f32 	%f2101, [_ZZ20simulate_interactionP6float4S0_fiE6others+1568];
	sub.f32 	%f2102, %f2101, %f15;
	mul.f32 	%f2103, %f2100, %f2100;
	fma.rn.f32 	%f2104, %f2098, %f2098, %f2103;
	fma.rn.f32 	%f2105, %f2102, %f2102, %f2104;
	add.f32 	%f2106, %f2105, 0f322BCC77;
	rsqrt.approx.f32 	%f2107, %f2106;
	mul.f32 	%f2108, %f2107, %f2107;
	mul.f32 	%f2109, %f2107, %f2108;
	fma.rn.f32 	%f2110, %f2098, %f2109, %f2094;
	fma.rn.f32 	%f2111, %f2100, %f2109, %f2095;
	fma.rn.f32 	%f2112, %f2102, %f2109, %f2096;
	ld.shared.f32 	%f2113, [_ZZ20simulate_interactionP6float4S0_fiE6others+1572];
	sub.f32 	%f2114, %f2113, %f13;
	ld.shared.f32 	%f2115, [_ZZ20simulate_interactionP6float4S0_fiE6others+1576];
	sub.f32 	%f2116, %f2115, %f14;
	ld.shared.f32 	%f2117, [_ZZ20simulate_interactionP6float4S0_fiE6others+1580];
	sub.f32 	%f2118, %f2117, %f15;
	mul.f32 	%f2119, %f2116, %f2116;
	fma.rn.f32 	%f2120, %f2114, %f2114, %f2119;
	fma.rn.f32 	%f2121, %f2118, %f2118, %f2120;
	add.f32 	%f2122, %f2121, 0f322BCC77;
	rsqrt.approx.f32 	%f2123, %f2122;
	mul.f32 	%f2124, %f2123, %f2123;
	mul.f32 	%f2125, %f2123, %f2124;
	fma.rn.f32 	%f2126, %f2114, %f2125, %f2110;
	fma.rn.f32 	%f2127, %f2116, %f2125, %f2111;
	fma.rn.f32 	%f2128, %f2118, %f2125, %f2112;
	ld.shared.f32 	%f2129, [_ZZ20simulate_interactionP6float4S0_fiE6others+1584];
	sub.f32 	%f2130, %f2129, %f13;
	ld.shared.f32 	%f2131, [_ZZ20simulate_interactionP6float4S0_fiE6others+1588];
	sub.f32 	%f2132, %f2131, %f14;
	ld.shared.f32 	%f2133, [_ZZ20simulate_interactionP6float4S0_fiE6others+1592];
	sub.f32 	%f2134, %f2133, %f15;
	mul.f32 	%f2135, %f2132, %f2132;
	fma.rn.f32 	%f2136, %f2130, %f2130, %f2135;
	fma.rn.f32 	%f2137, %f2134, %f2134, %f2136;
	add.f32 	%f2138, %f2137, 0f322BCC77;
	rsqrt.approx.f32 	%f2139, %f2138;
	mul.f32 	%f2140, %f2139, %f2139;
	mul.f32 	%f2141, %f2139, %f2140;
	fma.rn.f32 	%f2142, %f2130, %f2141, %f2126;
	fma.rn.f32 	%f2143, %f2132, %f2141, %f2127;
	fma.rn.f32 	%f2144, %f2134, %f2141, %f2128;
	ld.shared.f32 	%f2145, [_ZZ20simulate_interactionP6float4S0_fiE6others+1596];
	sub.f32 	%f2146, %f2145, %f13;
	ld.shared.f32 	%f2147, [_ZZ20simulate_interactionP6float4S0_fiE6others+1600];
	sub.f32 	%f2148, %f2147, %f14;
	ld.shared.f32 	%f2149, [_ZZ20simulate_interactionP6float4S0_fiE6others+1604];
	sub.f32 	%f2150, %f2149, %f15;
	mul.f32 	%f2151, %f2148, %f2148;
	fma.rn.f32 	%f2152, %f2146, %f2146, %f2151;
	fma.rn.f32 	%f2153, %f2150, %f2150, %f2152;
	add.f32 	%f2154, %f2153, 0f322BCC77;
	rsqrt.approx.f32 	%f2155, %f2154;
	mul.f32 	%f2156, %f2155, %f2155;
	mul.f32 	%f2157, %f2155, %f2156;
	fma.rn.f32 	%f2158, %f2146, %f2157, %f2142;
	fma.rn.f32 	%f2159, %f2148, %f2157, %f2143;
	fma.rn.f32 	%f2160, %f2150, %f2157, %f2144;
	ld.shared.f32 	%f2161, [_ZZ20simulate_interactionP6float4S0_fiE6others+1608];
	sub.f32 	%f2162, %f2161, %f13;
	ld.shared.f32 	%f2163, [_ZZ20simulate_interactionP6float4S0_fiE6others+1612];
	sub.f32 	%f2164, %f2163, %f14;
	ld.shared.f32 	%f2165, [_ZZ20simulate_interactionP6float4S0_fiE6others+1616];
	sub.f32 	%f2166, %f2165, %f15;
	mul.f32 	%f2167, %f2164, %f2164;
	fma.rn.f32 	%f2168, %f2162, %f2162, %f2167;
	fma.rn.f32 	%f2169, %f2166, %f2166, %f2168;
	add.f32 	%f2170, %f2169, 0f322BCC77;
	rsqrt.approx.f32 	%f2171, %f2170;
	mul.f32 	%f2172, %f2171, %f2171;
	mul.f32 	%f2173, %f2171, %f2172;
	fma.rn.f32 	%f2174, %f2162, %f2173, %f2158;
	fma.rn.f32 	%f2175, %f2164, %f2173, %f2159;
	fma.rn.f32 	%f2176, %f2166, %f2173, %f2160;
	ld.shared.f32 	%f2177, [_ZZ20simulate_interactionP6float4S0_fiE6others+1620];
	sub.f32 	%f2178, %f2177, %f13;
	ld.shared.f32 	%f2179, [_ZZ20simulate_interactionP6float4S0_fiE6others+1624];
	sub.f32 	%f2180, %f2179, %f14;
	ld.shared.f32 	%f2181, [_ZZ20simulate_interactionP6float4S0_fiE6others+1628];
	sub.f32 	%f2182, %f2181, %f15;
	mul.f32 	%f2183, %f2180, %f2180;
	fma.rn.f32 	%f2184, %f2178, %f2178, %f2183;
	fma.rn.f32 	%f2185, %f2182, %f2182, %f2184;
	add.f32 	%f2186, %f2185, 0f322BCC77;
	rsqrt.approx.f32 	%f2187, %f2186;
	mul.f32 	%f2188, %f2187, %f2187;
	mul.f32 	%f2189, %f2187, %f2188;
	fma.rn.f32 	%f2190, %f2178, %f2189, %f2174;
	fma.rn.f32 	%f2191, %f2180, %f2189, %f2175;
	fma.rn.f32 	%f2192, %f2182, %f2189, %f2176;
	ld.shared.f32 	%f2193, [_ZZ20simulate_interactionP6float4S0_fiE6others+1632];
	sub.f32 	%f2194, %f2193, %f13;
	ld.shared.f32 	%f2195, [_ZZ20simulate_interactionP6float4S0_fiE6others+1636];
	sub.f32 	%f2196, %f2195, %f14;
	ld.shared.f32 	%f2197, [_ZZ20simulate_interactionP6float4S0_fiE6others+1640];
	sub.f32 	%f2198, %f2197, %f15;
	mul.f32 	%f2199, %f2196, %f2196;
	fma.rn.f32 	%f2200, %f2194, %f2194, %f2199;
	fma.rn.f32 	%f2201, %f2198, %f2198, %f2200;
	add.f32 	%f2202, %f2201, 0f322BCC77;
	rsqrt.approx.f32 	%f2203, %f2202;
	mul.f32 	%f2204, %f2203, %f2203;
	mul.f32 	%f2205, %f2203, %f2204;
	fma.rn.f32 	%f2206, %f2194, %f2205, %f2190;
	fma.rn.f32 	%f2207, %f2196, %f2205, %f2191;
	fma.rn.f32 	%f2208, %f2198, %f2205, %f2192;
	ld.shared.f32 	%f2209, [_ZZ20simulate_interactionP6float4S0_fiE6others+1644];
	sub.f32 	%f2210, %f2209, %f13;
	ld.shared.f32 	%f2211, [_ZZ20simulate_interactionP6float4S0_fiE6others+1648];
	sub.f32 	%f2212, %f2211, %f14;
	ld.shared.f32 	%f2213, [_ZZ20simulate_interactionP6float4S0_fiE6others+1652];
	sub.f32 	%f2214, %f2213, %f15;
	mul.f32 	%f2215, %f2212, %f2212;
	fma.rn.f32 	%f2216, %f2210, %f2210, %f2215;
	fma.rn.f32 	%f2217, %f2214, %f2214, %f2216;
	add.f32 	%f2218, %f2217, 0f322BCC77;
	rsqrt.approx.f32 	%f2219, %f2218;
	mul.f32 	%f2220, %f2219, %f2219;
	mul.f32 	%f2221, %f2219, %f2220;
	fma.rn.f32 	%f2222, %f2210, %f2221, %f2206;
	fma.rn.f32 	%f2223, %f2212, %f2221, %f2207;
	fma.rn.f32 	%f2224, %f2214, %f2221, %f2208;
	ld.shared.f32 	%f2225, [_ZZ20simulate_interactionP6float4S0_fiE6others+1656];
	sub.f32 	%f2226, %f2225, %f13;
	ld.shared.f32 	%f2227, [_ZZ20simulate_interactionP6float4S0_fiE6others+1660];
	sub.f32 	%f2228, %f2227, %f14;
	ld.shared.f32 	%f2229, [_ZZ20simulate_interactionP6float4S0_fiE6others+1664];
	sub.f32 	%f2230, %f2229, %f15;
	mul.f32 	%f2231, %f2228, %f2228;
	fma.rn.f32 	%f2232, %f2226, %f2226, %f2231;
	fma.rn.f32 	%f2233, %f2230, %f2230, %f2232;
	add.f32 	%f2234, %f2233, 0f322BCC77;
	rsqrt.approx.f32 	%f2235, %f2234;
	mul.f32 	%f2236, %f2235, %f2235;
	mul.f32 	%f2237, %f2235, %f2236;
	fma.rn.f32 	%f2238, %f2226, %f2237, %f2222;
	fma.rn.f32 	%f2239, %f2228, %f2237, %f2223;
	fma.rn.f32 	%f2240, %f2230, %f2237, %f2224;
	ld.shared.f32 	%f2241, [_ZZ20simulate_interactionP6float4S0_fiE6others+1668];
	sub.f32 	%f2242, %f2241, %f13;
	ld.shared.f32 	%f2243, [_ZZ20simulate_interactionP6float4S0_fiE6others+1672];
	sub.f32 	%f2244, %f2243, %f14;
	ld.shared.f32 	%f2245, [_ZZ20simulate_interactionP6float4S0_fiE6others+1676];
	sub.f32 	%f2246, %f2245, %f15;
	mul.f32 	%f2247, %f2244, %f2244;
	fma.rn.f32 	%f2248, %f2242, %f2242, %f2247;
	fma.rn.f32 	%f2249, %f2246, %f2246, %f2248;
	add.f32 	%f2250, %f2249, 0f322BCC77;
	rsqrt.approx.f32 	%f2251, %f2250;
	mul.f32 	%f2252, %f2251, %f2251;
	mul.f32 	%f2253, %f2251, %f2252;
	fma.rn.f32 	%f2254, %f2242, %f2253, %f2238;
	fma.rn.f32 	%f2255, %f2244, %f2253, %f2239;
	fma.rn.f32 	%f2256, %f2246, %f2253, %f2240;
	ld.shared.f32 	%f2257, [_ZZ20simulate_interactionP6float4S0_fiE6others+1680];
	sub.f32 	%f2258, %f2257, %f13;
	ld.shared.f32 	%f2259, [_ZZ20simulate_interactionP6float4S0_fiE6others+1684];
	sub.f32 	%f2260, %f2259, %f14;
	ld.shared.f32 	%f2261, [_ZZ20simulate_interactionP6float4S0_fiE6others+1688];
	sub.f32 	%f2262, %f2261, %f15;
	mul.f32 	%f2263, %f2260, %f2260;
	fma.rn.f32 	%f2264, %f2258, %f2258, %f2263;
	fma.rn.f32 	%f2265, %f2262, %f2262, %f2264;
	add.f32 	%f2266, %f2265, 0f322BCC77;
	rsqrt.approx.f32 	%f2267, %f2266;
	mul.f32 	%f2268, %f2267, %f2267;
	mul.f32 	%f2269, %f2267, %f2268;
	fma.rn.f32 	%f2270, %f2258, %f2269, %f2254;
	fma.rn.f32 	%f2271, %f2260, %f2269, %f2255;
	fma.rn.f32 	%f2272, %f2262, %f2269, %f2256;
	ld.shared.f32 	%f2273, [_ZZ20simulate_interactionP6float4S0_fiE6others+1692];
	sub.f32 	%f2274, %f2273, %f13;
	ld.shared.f32 	%f2275, [_ZZ20simulate_interactionP6float4S0_fiE6others+1696];
	sub.f32 	%f2276, %f2275, %f14;
	ld.shared.f32 	%f2277, [_ZZ20simulate_interactionP6float4S0_fiE6others+1700];
	sub.f32 	%f2278, %f2277, %f15;
	mul.f32 	%f2279, %f2276, %f2276;
	fma.rn.f32 	%f2280, %f2274, %f2274, %f2279;
	fma.rn.f32 	%f2281, %f2278, %f2278, %f2280;
	add.f32 	%f2282, %f2281, 0f322BCC77;
	rsqrt.approx.f32 	%f2283, %f2282;
	mul.f32 	%f2284, %f2283, %f2283;
	mul.f32 	%f2285, %f2283, %f2284;
	fma.rn.f32 	%f2286, %f2274, %f2285, %f2270;
	fma.rn.f32 	%f2287, %f2276, %f2285, %f2271;
	fma.rn.f32 	%f2288, %f2278, %f2285, %f2272;
	ld.shared.f32 	%f2289, [_ZZ20simulate_interactionP6float4S0_fiE6others+1704];
	sub.f32 	%f2290, %f2289, %f13;
	ld.shared.f32 	%f2291, [_ZZ20simulate_interactionP6float4S0_fiE6others+1708];
	sub.f32 	%f2292, %f2291, %f14;
	ld.shared.f32 	%f2293, [_ZZ20simulate_interactionP6float4S0_fiE6others+1712];
	sub.f32 	%f2294, %f2293, %f15;
	mul.f32 	%f2295, %f2292, %f2292;
	fma.rn.f32 	%f2296, %f2290, %f2290, %f2295;
	fma.rn.f32 	%f2297, %f2294, %f2294, %f2296;
	add.f32 	%f2298, %f2297, 0f322BCC77;
	rsqrt.approx.f32 	%f2299, %f2298;
	mul.f32 	%f2300, %f2299, %f2299;
	mul.f32 	%f2301, %f2299, %f2300;
	fma.rn.f32 	%f2302, %f2290, %f2301, %f2286;
	fma.rn.f32 	%f2303, %f2292, %f2301, %f2287;
	fma.rn.f32 	%f2304, %f2294, %f2301, %f2288;
	ld.shared.f32 	%f2305, [_ZZ20simulate_interactionP6float4S0_fiE6others+1716];
	sub.f32 	%f2306, %f2305, %f13;
	ld.shared.f32 	%f2307, [_ZZ20simulate_interactionP6float4S0_fiE6others+1720];
	sub.f32 	%f2308, %f2307, %f14;
	ld.shared.f32 	%f2309, [_ZZ20simulate_interactionP6float4S0_fiE6others+1724];
	sub.f32 	%f2310, %f2309, %f15;
	mul.f32 	%f2311, %f2308, %f2308;
	fma.rn.f32 	%f2312, %f2306, %f2306, %f2311;
	fma.rn.f32 	%f2313, %f2310, %f2310, %f2312;
	add.f32 	%f2314, %f2313, 0f322BCC77;
	rsqrt.approx.f32 	%f2315, %f2314;
	mul.f32 	%f2316, %f2315, %f2315;
	mul.f32 	%f2317, %f2315, %f2316;
	fma.rn.f32 	%f2318, %f2306, %f2317, %f2302;
	fma.rn.f32 	%f2319, %f2308, %f2317, %f2303;
	fma.rn.f32 	%f2320, %f2310, %f2317, %f2304;
	ld.shared.f32 	%f2321, [_ZZ20simulate_interactionP6float4S0_fiE6others+1728];
	sub.f32 	%f2322, %f2321, %f13;
	ld.shared.f32 	%f2323, [_ZZ20simulate_interactionP6float4S0_fiE6others+1732];
	sub.f32 	%f2324, %f2323, %f14;
	ld.shared.f32 	%f2325, [_ZZ20simulate_interactionP6float4S0_fiE6others+1736];
	sub.f32 	%f2326, %f2325, %f15;
	mul.f32 	%f2327, %f2324, %f2324;
	fma.rn.f32 	%f2328, %f2322, %f2322, %f2327;
	fma.rn.f32 	%f2329, %f2326, %f2326, %f2328;
	add.f32 	%f2330, %f2329, 0f322BCC77;
	rsqrt.approx.f32 	%f2331, %f2330;
	mul.f32 	%f2332, %f2331, %f2331;
	mul.f32 	%f2333, %f2331, %f2332;
	fma.rn.f32 	%f2334, %f2322, %f2333, %f2318;
	fma.rn.f32 	%f2335, %f2324, %f2333, %f2319;
	fma.rn.f32 	%f2336, %f2326, %f2333, %f2320;
	ld.shared.f32 	%f2337, [_ZZ20simulate_interactionP6float4S0_fiE6others+1740];
	sub.f32 	%f2338, %f2337, %f13;
	ld.shared.f32 	%f2339, [_ZZ20simulate_interactionP6float4S0_fiE6others+1744];
	sub.f32 	%f2340, %f2339, %f14;
	ld.shared.f32 	%f2341, [_ZZ20simulate_interactionP6float4S0_fiE6others+1748];
	sub.f32 	%f2342, %f2341, %f15;
	mul.f32 	%f2343, %f2340, %f2340;
	fma.rn.f32 	%f2344, %f2338, %f2338, %f2343;
	fma.rn.f32 	%f2345, %f2342, %f2342, %f2344;
	add.f32 	%f2346, %f2345, 0f322BCC77;
	rsqrt.approx.f32 	%f2347, %f2346;
	mul.f32 	%f2348, %f2347, %f2347;
	mul.f32 	%f2349, %f2347, %f2348;
	fma.rn.f32 	%f2350, %f2338, %f2349, %f2334;
	fma.rn.f32 	%f2351, %f2340, %f2349, %f2335;
	fma.rn.f32 	%f2352, %f2342, %f2349, %f2336;
	ld.shared.f32 	%f2353, [_ZZ20simulate_interactionP6float4S0_fiE6others+1752];
	sub.f32 	%f2354, %f2353, %f13;
	ld.shared.f32 	%f2355, [_ZZ20simulate_interactionP6float4S0_fiE6others+1756];
	sub.f32 	%f2356, %f2355, %f14;
	ld.shared.f32 	%f2357, [_ZZ20simulate_interactionP6float4S0_fiE6others+1760];
	sub.f32 	%f2358, %f2357, %f15;
	mul.f32 	%f2359, %f2356, %f2356;
	fma.rn.f32 	%f2360, %f2354, %f2354, %f2359;
	fma.rn.f32 	%f2361, %f2358, %f2358, %f2360;
	add.f32 	%f2362, %f2361, 0f322BCC77;
	rsqrt.approx.f32 	%f2363, %f2362;
	mul.f32 	%f2364, %f2363, %f2363;
	mul.f32 	%f2365, %f2363, %f2364;
	fma.rn.f32 	%f2366, %f2354, %f2365, %f2350;
	fma.rn.f32 	%f2367, %f2356, %f2365, %f2351;
	fma.rn.f32 	%f2368, %f2358, %f2365, %f2352;
	ld.shared.f32 	%f2369, [_ZZ20simulate_interactionP6float4S0_fiE6others+1764];
	sub.f32 	%f2370, %f2369, %f13;
	ld.shared.f32 	%f2371, [_ZZ20simulate_interactionP6float4S0_fiE6others+1768];
	sub.f32 	%f2372, %f2371, %f14;
	ld.shared.f32 	%f2373, [_ZZ20simulate_interactionP6float4S0_fiE6others+1772];
	sub.f32 	%f2374, %f2373, %f15;
	mul.f32 	%f2375, %f2372, %f2372;
	fma.rn.f32 	%f2376, %f2370, %f2370, %f2375;
	fma.rn.f32 	%f2377, %f2374, %f2374, %f2376;
	add.f32 	%f2378, %f2377, 0f322BCC77;
	rsqrt.approx.f32 	%f2379, %f2378;
	mul.f32 	%f2380, %f2379, %f2379;
	mul.f32 	%f2381, %f2379, %f2380;
	fma.rn.f32 	%f2382, %f2370, %f2381, %f2366;
	fma.rn.f32 	%f2383, %f2372, %f2381, %f2367;
	fma.rn.f32 	%f2384, %f2374, %f2381, %f2368;
	ld.shared.f32 	%f2385, [_ZZ20simulate_interactionP6float4S0_fiE6others+1776];
	sub.f32 	%f2386, %f2385, %f13;
	ld.shared.f32 	%f2387, [_ZZ20simulate_interactionP6float4S0_fiE6others+1780];
	sub.f32 	%f2388, %f2387, %f14;
	ld.shared.f32 	%f2389, [_ZZ20simulate_interactionP6float4S0_fiE6others+1784];
	sub.f32 	%f2390, %f2389, %f15;
	mul.f32 	%f2391, %f2388, %f2388;
	fma.rn.f32 	%f2392, %f2386, %f2386, %f2391;
	fma.rn.f32 	%f2393, %f2390, %f2390, %f2392;
	add.f32 	%f2394, %f2393, 0f322BCC77;
	rsqrt.approx.f32 	%f2395, %f2394;
	mul.f32 	%f2396, %f2395, %f2395;
	mul.f32 	%f2397, %f2395, %f2396;
	fma.rn.f32 	%f2398, %f2386, %f2397, %f2382;
	fma.rn.f32 	%f2399, %f2388, %f2397, %f2383;
	fma.rn.f32 	%f2400, %f2390, %f2397, %f2384;
	ld.shared.f32 	%f2401, [_ZZ20simulate_interactionP6float4S0_fiE6others+1788];
	sub.f32 	%f2402, %f2401, %f13;
	ld.shared.f32 	%f2403, [_ZZ20simulate_interactionP6float4S0_fiE6others+1792];
	sub.f32 	%f2404, %f2403, %f14;
	ld.shared.f32 	%f2405, [_ZZ20simulate_interactionP6float4S0_fiE6others+1796];
	sub.f32 	%f2406, %f2405, %f15;
	mul.f32 	%f2407, %f2404, %f2404;
	fma.rn.f32 	%f2408, %f2402, %f2402, %f2407;
	fma.rn.f32 	%f2409, %f2406, %f2406, %f2408;
	add.f32 	%f2410, %f2409, 0f322BCC77;
	rsqrt.approx.f32 	%f2411, %f2410;
	mul.f32 	%f2412, %f2411, %f2411;
	mul.f32 	%f2413, %f2411, %f2412;
	fma.rn.f32 	%f2414, %f2402, %f2413, %f2398;
	fma.rn.f32 	%f2415, %f2404, %f2413, %f2399;
	fma.rn.f32 	%f2416, %f2406, %f2413, %f2400;
	ld.shared.f32 	%f2417, [_ZZ20simulate_interactionP6float4S0_fiE6others+1800];
	sub.f32 	%f2418, %f2417, %f13;
	ld.shared.f32 	%f2419, [_ZZ20simulate_interactionP6float4S0_fiE6others+1804];
	sub.f32 	%f2420, %f2419, %f14;
	ld.shared.f32 	%f2421, [_ZZ20simulate_interactionP6float4S0_fiE6others+1808];
	sub.f32 	%f2422, %f2421, %f15;
	mul.f32 	%f2423, %f2420, %f2420;
	fma.rn.f32 	%f2424, %f2418, %f2418, %f2423;
	fma.rn.f32 	%f2425, %f2422, %f2422, %f2424;
	add.f32 	%f2426, %f2425, 0f322BCC77;
	rsqrt.approx.f32 	%f2427, %f2426;
	mul.f32 	%f2428, %f2427, %f2427;
	mul.f32 	%f2429, %f2427, %f2428;
	fma.rn.f32 	%f2430, %f2418, %f2429, %f2414;
	fma.rn.f32 	%f2431, %f2420, %f2429, %f2415;
	fma.rn.f32 	%f2432, %f2422, %f2429, %f2416;
	ld.shared.f32 	%f2433, [_ZZ20simulate_interactionP6float4S0_fiE6others+1812];
	sub.f32 	%f2434, %f2433, %f13;
	ld.shared.f32 	%f2435, [_ZZ20simulate_interactionP6float4S0_fiE6others+1816];
	sub.f32 	%f2436, %f2435, %f14;
	ld.shared.f32 	%f2437, [_ZZ20simulate_interactionP6float4S0_fiE6others+1820];
	sub.f32 	%f2438, %f2437, %f15;
	mul.f32 	%f2439, %f2436, %f2436;
	fma.rn.f32 	%f2440, %f2434, %f2434, %f2439;
	fma.rn.f32 	%f2441, %f2438, %f2438, %f2440;
	add.f32 	%f2442, %f2441, 0f322BCC77;
	rsqrt.approx.f32 	%f2443, %f2442;
	mul.f32 	%f2444, %f2443, %f2443;
	mul.f32 	%f2445, %f2443, %f2444;
	fma.rn.f32 	%f2446, %f2434, %f2445, %f2430;
	fma.rn.f32 	%f2447, %f2436, %f2445, %f2431;
	fma.rn.f32 	%f2448, %f2438, %f2445, %f2432;
	ld.shared.f32 	%f2449, [_ZZ20simulate_interactionP6float4S0_fiE6others+1824];
	sub.f32 	%f2450, %f2449, %f13;
	ld.shared.f32 	%f2451, [_ZZ20simulate_interactionP6float4S0_fiE6others+1828];
	sub.f32 	%f2452, %f2451, %f14;
	ld.shared.f32 	%f2453, [_ZZ20simulate_interactionP6float4S0_fiE6others+1832];
	sub.f32 	%f2454, %f2453, %f15;
	mul.f32 	%f2455, %f2452, %f2452;
	fma.rn.f32 	%f2456, %f2450, %f2450, %f2455;
	fma.rn.f32 	%f2457, %f2454, %f2454, %f2456;
	add.f32 	%f2458, %f2457, 0f322BCC77;
	rsqrt.approx.f32 	%f2459, %f2458;
	mul.f32 	%f2460, %f2459, %f2459;
	mul.f32 	%f2461, %f2459, %f2460;
	fma.rn.f32 	%f2462, %f2450, %f2461, %f2446;
	fma.rn.f32 	%f2463, %f2452, %f2461, %f2447;
	fma.rn.f32 	%f2464, %f2454, %f2461, %f2448;
	ld.shared.f32 	%f2465, [_ZZ20simulate_interactionP6float4S0_fiE6others+1836];
	sub.f32 	%f2466, %f2465, %f13;
	ld.shared.f32 	%f2467, [_ZZ20simulate_interactionP6float4S0_fiE6others+1840];
	sub.f32 	%f2468, %f2467, %f14;
	ld.shared.f32 	%f2469, [_ZZ20simulate_interactionP6float4S0_fiE6others+1844];
	sub.f32 	%f2470, %f2469, %f15;
	mul.f32 	%f2471, %f2468, %f2468;
	fma.rn.f32 	%f2472, %f2466, %f2466, %f2471;
	fma.rn.f32 	%f2473, %f2470, %f2470, %f2472;
	add.f32 	%f2474, %f2473, 0f322BCC77;
	rsqrt.approx.f32 	%f2475, %f2474;
	mul.f32 	%f2476, %f2475, %f2475;
	mul.f32 	%f2477, %f2475, %f2476;
	fma.rn.f32 	%f2478, %f2466, %f2477, %f2462;
	fma.rn.f32 	%f2479, %f2468, %f2477, %f2463;
	fma.rn.f32 	%f2480, %f2470, %f2477, %f2464;
	ld.shared.f32 	%f2481, [_ZZ20simulate_interactionP6float4S0_fiE6others+1848];
	sub.f32 	%f2482, %f2481, %f13;
	ld.shared.f32 	%f2483, [_ZZ20simulate_interactionP6float4S0_fiE6others+1852];
	sub.f32 	%f2484, %f2483, %f14;
	ld.shared.f32 	%f2485, [_ZZ20simulate_interactionP6float4S0_fiE6others+1856];
	sub.f32 	%f2486, %f2485, %f15;
	mul.f32 	%f2487, %f2484, %f2484;
	fma.rn.f32 	%f2488, %f2482, %f2482, %f2487;
	fma.rn.f32 	%f2489, %f2486, %f2486, %f2488;
	add.f32 	%f2490, %f2489, 0f322BCC77;
	rsqrt.approx.f32 	%f2491, %f2490;
	mul.f32 	%f2492, %f2491, %f2491;
	mul.f32 	%f2493, %f2491, %f2492;
	fma.rn.f32 	%f2494, %f2482, %f2493, %f2478;
	fma.rn.f32 	%f2495, %f2484, %f2493, %f2479;
	fma.rn.f32 	%f2496, %f2486, %f2493, %f2480;
	ld.shared.f32 	%f2497, [_ZZ20simulate_interactionP6float4S0_fiE6others+1860];
	sub.f32 	%f2498, %f2497, %f13;
	ld.shared.f32 	%f2499, [_ZZ20simulate_interactionP6float4S0_fiE6others+1864];
	sub.f32 	%f2500, %f2499, %f14;
	ld.shared.f32 	%f2501, [_ZZ20simulate_interactionP6float4S0_fiE6others+1868];
	sub.f32 	%f2502, %f2501, %f15;
	mul.f32 	%f2503, %f2500, %f2500;
	fma.rn.f32 	%f2504, %f2498, %f2498, %f2503;
	fma.rn.f32 	%f2505, %f2502, %f2502, %f2504;
	add.f32 	%f2506, %f2505, 0f322BCC77;
	rsqrt.approx.f32 	%f2507, %f2506;
	mul.f32 	%f2508, %f2507, %f2507;
	mul.f32 	%f2509, %f2507, %f2508;
	fma.rn.f32 	%f2510, %f2498, %f2509, %f2494;
	fma.rn.f32 	%f2511, %f2500, %f2509, %f2495;
	fma.rn.f32 	%f2512, %f2502, %f2509, %f2496;
	ld.shared.f32 	%f2513, [_ZZ20simulate_interactionP6float4S0_fiE6others+1872];
	sub.f32 	%f2514, %f2513, %f13;
	ld.shared.f32 	%f2515, [_ZZ20simulate_interactionP6float4S0_fiE6others+1876];
	sub.f32 	%f2516, %f2515, %f14;
	ld.shared.f32 	%f2517, [_ZZ20simulate_interactionP6float4S0_fiE6others+1880];
	sub.f32 	%f2518, %f2517, %f15;
	mul.f32 	%f2519, %f2516, %f2516;
	fma.rn.f32 	%f2520, %f2514, %f2514, %f2519;
	fma.rn.f32 	%f2521, %f2518, %f2518, %f2520;
	add.f32 	%f2522, %f2521, 0f322BCC77;
	rsqrt.approx.f32 	%f2523, %f2522;
	mul.f32 	%f2524, %f2523, %f2523;
	mul.f32 	%f2525, %f2523, %f2524;
	fma.rn.f32 	%f2526, %f2514, %f2525, %f2510;
	fma.rn.f32 	%f2527, %f2516, %f2525, %f2511;
	fma.rn.f32 	%f2528, %f2518, %f2525, %f2512;
	ld.shared.f32 	%f2529, [_ZZ20simulate_interactionP6float4S0_fiE6others+1884];
	sub.f32 	%f2530, %f2529, %f13;
	ld.shared.f32 	%f2531, [_ZZ20simulate_interactionP6float4S0_fiE6others+1888];
	sub.f32 	%f2532, %f2531, %f14;
	ld.shared.f32 	%f2533, [_ZZ20simulate_interactionP6float4S0_fiE6others+1892];
	sub.f32 	%f2534, %f2533, %f15;
	mul.f32 	%f2535, %f2532, %f2532;
	fma.rn.f32 	%f2536, %f2530, %f2530, %f2535;
	fma.rn.f32 	%f2537, %f2534, %f2534, %f2536;
	add.f32 	%f2538, %f2537, 0f322BCC77;
	rsqrt.approx.f32 	%f2539, %f2538;
	mul.f32 	%f2540, %f2539, %f2539;
	mul.f32 	%f2541, %f2539, %f2540;
	fma.rn.f32 	%f2542, %f2530, %f2541, %f2526;
	fma.rn.f32 	%f2543, %f2532, %f2541, %f2527;
	fma.rn.f32 	%f2544, %f2534, %f2541, %f2528;
	ld.shared.f32 	%f2545, [_ZZ20simulate_interactionP6float4S0_fiE6others+1896];
	sub.f32 	%f2546, %f2545, %f13;
	ld.shared.f32 	%f2547, [_ZZ20simulate_interactionP6float4S0_fiE6others+1900];
	sub.f32 	%f2548, %f2547, %f14;
	ld.shared.f32 	%f2549, [_ZZ20simulate_interactionP6float4S0_fiE6others+1904];
	sub.f32 	%f2550, %f2549, %f15;
	mul.f32 	%f2551, %f2548, %f2548;
	fma.rn.f32 	%f2552, %f2546, %f2546, %f2551;
	fma.rn.f32 	%f2553, %f2550, %f2550, %f2552;
	add.f32 	%f2554, %f2553, 0f322BCC77;
	rsqrt.approx.f32 	%f2555, %f2554;
	mul.f32 	%f2556, %f2555, %f2555;
	mul.f32 	%f2557, %f2555, %f2556;
	fma.rn.f32 	%f2558, %f2546, %f2557, %f2542;
	fma.rn.f32 	%f2559, %f2548, %f2557, %f2543;
	fma.rn.f32 	%f2560, %f2550, %f2557, %f2544;
	ld.shared.f32 	%f2561, [_ZZ20simulate_interactionP6float4S0_fiE6others+1908];
	sub.f32 	%f2562, %f2561, %f13;
	ld.shared.f32 	%f2563, [_ZZ20simulate_interactionP6float4S0_fiE6others+1912];
	sub.f32 	%f2564, %f2563, %f14;
	ld.shared.f32 	%f2565, [_ZZ20simulate_interactionP6float4S0_fiE6others+1916];
	sub.f32 	%f2566, %f2565, %f15;
	mul.f32 	%f2567, %f2564, %f2564;
	fma.rn.f32 	%f2568, %f2562, %f2562, %f2567;
	fma.rn.f32 	%f2569, %f2566, %f2566, %f2568;
	add.f32 	%f2570, %f2569, 0f322BCC77;
	rsqrt.approx.f32 	%f2571, %f2570;
	mul.f32 	%f2572, %f2571, %f2571;
	mul.f32 	%f2573, %f2571, %f2572;
	fma.rn.f32 	%f2574, %f2562, %f2573, %f2558;
	fma.rn.f32 	%f2575, %f2564, %f2573, %f2559;
	fma.rn.f32 	%f2576, %f2566, %f2573, %f2560;
	ld.shared.f32 	%f2577, [_ZZ20simulate_interactionP6float4S0_fiE6others+1920];
	sub.f32 	%f2578, %f2577, %f13;
	ld.shared.f32 	%f2579, [_ZZ20simulate_interactionP6float4S0_fiE6others+1924];
	sub.f32 	%f2580, %f2579, %f14;
	ld.shared.f32 	%f2581, [_ZZ20simulate_interactionP6float4S0_fiE6others+1928];
	sub.f32 	%f2582, %f2581, %f15;
	mul.f32 	%f2583, %f2580, %f2580;
	fma.rn.f32 	%f2584, %f2578, %f2578, %f2583;
	fma.rn.f32 	%f2585, %f2582, %f2582, %f2584;
	add.f32 	%f2586, %f2585, 0f322BCC77;
	rsqrt.approx.f32 	%f2587, %f2586;
	mul.f32 	%f2588, %f2587, %f2587;
	mul.f32 	%f2589, %f2587, %f2588;
	fma.rn.f32 	%f2590, %f2578, %f2589, %f2574;
	fma.rn.f32 	%f2591, %f2580, %f2589, %f2575;
	fma.rn.f32 	%f2592, %f2582, %f2589, %f2576;
	ld.shared.f32 	%f2593, [_ZZ20simulate_interactionP6float4S0_fiE6others+1932];
	sub.f32 	%f2594, %f2593, %f13;
	ld.shared.f32 	%f2595, [_ZZ20simulate_interactionP6float4S0_fiE6others+1936];
	sub.f32 	%f2596, %f2595, %f14;
	ld.shared.f32 	%f2597, [_ZZ20simulate_interactionP6float4S0_fiE6others+1940];
	sub.f32 	%f2598, %f2597, %f15;
	mul.f32 	%f2599, %f2596, %f2596;
	fma.rn.f32 	%f2600, %f2594, %f2594, %f2599;
	fma.rn.f32 	%f2601, %f2598, %f2598, %f2600;
	add.f32 	%f2602, %f2601, 0f322BCC77;
	rsqrt.approx.f32 	%f2603, %f2602;
	mul.f32 	%f2604, %f2603, %f2603;
	mul.f32 	%f2605, %f2603, %f2604;
	fma.rn.f32 	%f2606, %f2594, %f2605, %f2590;
	fma.rn.f32 	%f2607, %f2596, %f2605, %f2591;
	fma.rn.f32 	%f2608, %f2598, %f2605, %f2592;
	ld.shared.f32 	%f2609, [_ZZ20simulate_interactionP6float4S0_fiE6others+1944];
	sub.f32 	%f2610, %f2609, %f13;
	ld.shared.f32 	%f2611, [_ZZ20simulate_interactionP6float4S0_fiE6others+1948];
	sub.f32 	%f2612, %f2611, %f14;
	ld.shared.f32 	%f2613, [_ZZ20simulate_interactionP6float4S0_fiE6others+1952];
	sub.f32 	%f2614, %f2613, %f15;
	mul.f32 	%f2615, %f2612, %f2612;
	fma.rn.f32 	%f2616, %f2610, %f2610, %f2615;
	fma.rn.f32 	%f2617, %f2614, %f2614, %f2616;
	add.f32 	%f2618, %f2617, 0f322BCC77;
	rsqrt.approx.f32 	%f2619, %f2618;
	mul.f32 	%f2620, %f2619, %f2619;
	mul.f32 	%f2621, %f2619, %f2620;
	fma.rn.f32 	%f2622, %f2610, %f2621, %f2606;
	fma.rn.f32 	%f2623, %f2612, %f2621, %f2607;
	fma.rn.f32 	%f2624, %f2614, %f2621, %f2608;
	ld.shared.f32 	%f2625, [_ZZ20simulate_interactionP6float4S0_fiE6others+1956];
	sub.f32 	%f2626, %f2625, %f13;
	ld.shared.f32 	%f2627, [_ZZ20simulate_interactionP6float4S0_fiE6others+1960];
	sub.f32 	%f2628, %f2627, %f14;
	ld.shared.f32 	%f2629, [_ZZ20simulate_interactionP6float4S0_fiE6others+1964];
	sub.f32 	%f2630, %f2629, %f15;
	mul.f32 	%f2631, %f2628, %f2628;
	fma.rn.f32 	%f2632, %f2626, %f2626, %f2631;
	fma.rn.f32 	%f2633, %f2630, %f2630, %f2632;
	add.f32 	%f2634, %f2633, 0f322BCC77;
	rsqrt.approx.f32 	%f2635, %f2634;
	mul.f32 	%f2636, %f2635, %f2635;
	mul.f32 	%f2637, %f2635, %f2636;
	fma.rn.f32 	%f2638, %f2626, %f2637, %f2622;
	fma.rn.f32 	%f2639, %f2628, %f2637, %f2623;
	fma.rn.f32 	%f2640, %f2630, %f2637, %f2624;
	ld.shared.f32 	%f2641, [_ZZ20simulate_interactionP6float4S0_fiE6others+1968];
	sub.f32 	%f2642, %f2641, %f13;
	ld.shared.f32 	%f2643, [_ZZ20simulate_interactionP6float4S0_fiE6others+1972];
	sub.f32 	%f2644, %f2643, %f14;
	ld.shared.f32 	%f2645, [_ZZ20simulate_interactionP6float4S0_fiE6others+1976];
	sub.f32 	%f2646, %f2645, %f15;
	mul.f32 	%f2647, %f2644, %f2644;
	fma.rn.f32 	%f2648, %f2642, %f2642, %f2647;
	fma.rn.f32 	%f2649, %f2646, %f2646, %f2648;
	add.f32 	%f2650, %f2649, 0f322BCC77;
	rsqrt.approx.f32 	%f2651, %f2650;
	mul.f32 	%f2652, %f2651, %f2651;
	mul.f32 	%f2653, %f2651, %f2652;
	fma.rn.f32 	%f2654, %f2642, %f2653, %f2638;
	fma.rn.f32 	%f2655, %f2644, %f2653, %f2639;
	fma.rn.f32 	%f2656, %f2646, %f2653, %f2640;
	ld.shared.f32 	%f2657, [_ZZ20simulate_interactionP6float4S0_fiE6others+1980];
	sub.f32 	%f2658, %f2657, %f13;
	ld.shared.f32 	%f2659, [_ZZ20simulate_interactionP6float4S0_fiE6others+1984];
	sub.f32 	%f2660, %f2659, %f14;
	ld.shared.f32 	%f2661, [_ZZ20simulate_interactionP6float4S0_fiE6others+1988];
	sub.f32 	%f2662, %f2661, %f15;
	mul.f32 	%f2663, %f2660, %f2660;
	fma.rn.f32 	%f2664, %f2658, %f2658, %f2663;
	fma.rn.f32 	%f2665, %f2662, %f2662, %f2664;
	add.f32 	%f2666, %f2665, 0f322BCC77;
	rsqrt.approx.f32 	%f2667, %f2666;
	mul.f32 	%f2668, %f2667, %f2667;
	mul.f32 	%f2669, %f2667, %f2668;
	fma.rn.f32 	%f2670, %f2658, %f2669, %f2654;
	fma.rn.f32 	%f2671, %f2660, %f2669, %f2655;
	fma.rn.f32 	%f2672, %f2662, %f2669, %f2656;
	ld.shared.f32 	%f2673, [_ZZ20simulate_interactionP6float4S0_fiE6others+1992];
	sub.f32 	%f2674, %f2673, %f13;
	ld.shared.f32 	%f2675, [_ZZ20simulate_interactionP6float4S0_fiE6others+1996];
	sub.f32 	%f2676, %f2675, %f14;
	ld.shared.f32 	%f2677, [_ZZ20simulate_interactionP6float4S0_fiE6others+2000];
	sub.f32 	%f2678, %f2677, %f15;
	mul.f32 	%f2679, %f2676, %f2676;
	fma.rn.f32 	%f2680, %f2674, %f2674, %f2679;
	fma.rn.f32 	%f2681, %f2678, %f2678, %f2680;
	add.f32 	%f2682, %f2681, 0f322BCC77;
	rsqrt.approx.f32 	%f2683, %f2682;
	mul.f32 	%f2684, %f2683, %f2683;
	mul.f32 	%f2685, %f2683, %f2684;
	fma.rn.f32 	%f2686, %f2674, %f2685, %f2670;
	fma.rn.f32 	%f2687, %f2676, %f2685, %f2671;
	fma.rn.f32 	%f2688, %f2678, %f2685, %f2672;
	ld.shared.f32 	%f2689, [_ZZ20simulate_interactionP6float4S0_fiE6others+2004];
	sub.f32 	%f2690, %f2689, %f13;
	ld.shared.f32 	%f2691, [_ZZ20simulate_interactionP6float4S0_fiE6others+2008];
	sub.f32 	%f2692, %f2691, %f14;
	ld.shared.f32 	%f2693, [_ZZ20simulate_interactionP6float4S0_fiE6others+2012];
	sub.f32 	%f2694, %f2693, %f15;
	mul.f32 	%f2695, %f2692, %f2692;
	fma.rn.f32 	%f2696, %f2690, %f2690, %f2695;
	fma.rn.f32 	%f2697, %f2694, %f2694, %f2696;
	add.f32 	%f2698, %f2697, 0f322BCC77;
	rsqrt.approx.f32 	%f2699, %f2698;
	mul.f32 	%f2700, %f2699, %f2699;
	mul.f32 	%f2701, %f2699, %f2700;
	fma.rn.f32 	%f2702, %f2690, %f2701, %f2686;
	fma.rn.f32 	%f2703, %f2692, %f2701, %f2687;
	fma.rn.f32 	%f2704, %f2694, %f2701, %f2688;
	ld.shared.f32 	%f2705, [_ZZ20simulate_interactionP6float4S0_fiE6others+2016];
	sub.f32 	%f2706, %f2705, %f13;
	ld.shared.f32 	%f2707, [_ZZ20simulate_interactionP6float4S0_fiE6others+2020];
	sub.f32 	%f2708, %f2707, %f14;
	ld.shared.f32 	%f2709, [_ZZ20simulate_interactionP6float4S0_fiE6others+2024];
	sub.f32 	%f2710, %f2709, %f15;
	mul.f32 	%f2711, %f2708, %f2708;
	fma.rn.f32 	%f2712, %f2706, %f2706, %f2711;
	fma.rn.f32 	%f2713, %f2710, %f2710, %f2712;
	add.f32 	%f2714, %f2713, 0f322BCC77;
	rsqrt.approx.f32 	%f2715, %f2714;
	mul.f32 	%f2716, %f2715, %f2715;
	mul.f32 	%f2717, %f2715, %f2716;
	fma.rn.f32 	%f2718, %f2706, %f2717, %f2702;
	fma.rn.f32 	%f2719, %f2708, %f2717, %f2703;
	fma.rn.f32 	%f2720, %f2710, %f2717, %f2704;
	ld.shared.f32 	%f2721, [_ZZ20simulate_interactionP6float4S0_fiE6others+2028];
	sub.f32 	%f2722, %f2721, %f13;
	ld.shared.f32 	%f2723, [_ZZ20simulate_interactionP6float4S0_fiE6others+2032];
	sub.f32 	%f2724, %f2723, %f14;
	ld.shared.f32 	%f2725, [_ZZ20simulate_interactionP6float4S0_fiE6others+2036];
	sub.f32 	%f2726, %f2725, %f15;
	mul.f32 	%f2727, %f2724, %f2724;
	fma.rn.f32 	%f2728, %f2722, %f2722, %f2727;
	fma.rn.f32 	%f2729, %f2726, %f2726, %f2728;
	add.f32 	%f2730, %f2729, 0f322BCC77;
	rsqrt.approx.f32 	%f2731, %f2730;
	mul.f32 	%f2732, %f2731, %f2731;
	mul.f32 	%f2733, %f2731, %f2732;
	fma.rn.f32 	%f2734, %f2722, %f2733, %f2718;
	fma.rn.f32 	%f2735, %f2724, %f2733, %f2719;
	fma.rn.f32 	%f2736, %f2726, %f2733, %f2720;
	ld.shared.f32 	%f2737, [_ZZ20simulate_interactionP6float4S0_fiE6others+2040];
	sub.f32 	%f2738, %f2737, %f13;
	ld.shared.f32 	%f2739, [_ZZ20simulate_interactionP6float4S0_fiE6others+2044];
	sub.f32 	%f2740, %f2739, %f14;
	ld.shared.f32 	%f2741, [_ZZ20simulate_interactionP6float4S0_fiE6others+2048];
	sub.f32 	%f2742, %f2741, %f15;
	mul.f32 	%f2743, %f2740, %f2740;
	fma.rn.f32 	%f2744, %f2738, %f2738, %f2743;
	fma.rn.f32 	%f2745, %f2742, %f2742, %f2744;
	add.f32 	%f2746, %f2745, 0f322BCC77;
	rsqrt.approx.f32 	%f2747, %f2746;
	mul.f32 	%f2748, %f2747, %f2747;
	mul.f32 	%f2749, %f2747, %f2748;
	fma.rn.f32 	%f2750, %f2738, %f2749, %f2734;
	fma.rn.f32 	%f2751, %f2740, %f2749, %f2735;
	fma.rn.f32 	%f2752, %f2742, %f2749, %f2736;
	ld.shared.f32 	%f2753, [_ZZ20simulate_interactionP6float4S0_fiE6others+2052];
	sub.f32 	%f2754, %f2753, %f13;
	ld.shared.f32 	%f2755, [_ZZ20simulate_interactionP6float4S0_fiE6others+2056];
	sub.f32 	%f2756, %f2755, %f14;
	ld.shared.f32 	%f2757, [_ZZ20simulate_interactionP6float4S0_fiE6others+2060];
	sub.f32 	%f2758, %f2757, %f15;
	mul.f32 	%f2759, %f2756, %f2756;
	fma.rn.f32 	%f2760, %f2754, %f2754, %f2759;
	fma.rn.f32 	%f2761, %f2758, %f2758, %f2760;
	add.f32 	%f2762, %f2761, 0f322BCC77;
	rsqrt.approx.f32 	%f2763, %f2762;
	mul.f32 	%f2764, %f2763, %f2763;
	mul.f32 	%f2765, %f2763, %f2764;
	fma.rn.f32 	%f2766, %f2754, %f2765, %f2750;
	fma.rn.f32 	%f2767, %f2756, %f2765, %f2751;
	fma.rn.f32 	%f2768, %f2758, %f2765, %f2752;
	ld.shared.f32 	%f2769, [_ZZ20simulate_interactionP6float4S0_fiE6others+2064];
	sub.f32 	%f2770, %f2769, %f13;
	ld.shared.f32 	%f2771, [_ZZ20simulate_interactionP6float4S0_fiE6others+2068];
	sub.f32 	%f2772, %f2771, %f14;
	ld.shared.f32 	%f2773, [_ZZ20simulate_interactionP6float4S0_fiE6others+2072];
	sub.f32 	%f2774, %f2773, %f15;
	mul.f32 	%f2775, %f2772, %f2772;
	fma.rn.f32 	%f2776, %f2770, %f2770, %f2775;
	fma.rn.f32 	%f2777, %f2774, %f2774, %f2776;
	add.f32 	%f2778, %f2777, 0f322BCC77;
	rsqrt.approx.f32 	%f2779, %f2778;
	mul.f32 	%f2780, %f2779, %f2779;
	mul.f32 	%f2781, %f2779, %f2780;
	fma.rn.f32 	%f2782, %f2770, %f2781, %f2766;
	fma.rn.f32 	%f2783, %f2772, %f2781, %f2767;
	fma.rn.f32 	%f2784, %f2774, %f2781, %f2768;
	ld.shared.f32 	%f2785, [_ZZ20simulate_interactionP6float4S0_fiE6others+2076];
	sub.f32 	%f2786, %f2785, %f13;
	ld.shared.f32 	%f2787, [_ZZ20simulate_interactionP6float4S0_fiE6others+2080];
	sub.f32 	%f2788, %f2787, %f14;
	ld.shared.f32 	%f2789, [_ZZ20simulate_interactionP6float4S0_fiE6others+2084];
	sub.f32 	%f2790, %f2789, %f15;
	mul.f32 	%f2791, %f2788, %f2788;
	fma.rn.f32 	%f2792, %f2786, %f2786, %f2791;
	fma.rn.f32 	%f2793, %f2790, %f2790, %f2792;
	add.f32 	%f2794, %f2793, 0f322BCC77;
	rsqrt.approx.f32 	%f2795, %f2794;
	mul.f32 	%f2796, %f2795, %f2795;
	mul.f32 	%f2797, %f2795, %f2796;
	fma.rn.f32 	%f2798, %f2786, %f2797, %f2782;
	fma.rn.f32 	%f2799, %f2788, %f2797, %f2783;
	fma.rn.f32 	%f2800, %f2790, %f2797, %f2784;
	ld.shared.f32 	%f2801, [_ZZ20simulate_interactionP6float4S0_fiE6others+2088];
	sub.f32 	%f2802, %f2801, %f13;
	ld.shared.f32 	%f2803, [_ZZ20simulate_interactionP6float4S0_fiE6others+2092];
	sub.f32 	%f2804, %f2803, %f14;
	ld.shared.f32 	%f2805, [_ZZ20simulate_interactionP6float4S0_fiE6others+2096];
	sub.f32 	%f2806, %f2805, %f15;
	mul.f32 	%f2807, %f2804, %f2804;
	fma.rn.f32 	%f2808, %f2802, %f2802, %f2807;
	fma.rn.f32 	%f2809, %f2806, %f2806, %f2808;
	add.f32 	%f2810, %f2809, 0f322BCC77;
	rsqrt.approx.f32 	%f2811, %f2810;
	mul.f32 	%f2812, %f2811, %f2811;
	mul.f32 	%f2813, %f2811, %f2812;
	fma.rn.f32 	%f2814, %f2802, %f2813, %f2798;
	fma.rn.f32 	%f2815, %f2804, %f2813, %f2799;
	fma.rn.f32 	%f2816, %f2806, %f2813, %f2800;
	ld.shared.f32 	%f2817, [_ZZ20simulate_interactionP6float4S0_fiE6others+2100];
	sub.f32 	%f2818, %f2817, %f13;
	ld.shared.f32 	%f2819, [_ZZ20simulate_interactionP6float4S0_fiE6others+2104];
	sub.f32 	%f2820, %f2819, %f14;
	ld.shared.f32 	%f2821, [_ZZ20simulate_interactionP6float4S0_fiE6others+2108];
	sub.f32 	%f2822, %f2821, %f15;
	mul.f32 	%f2823, %f2820, %f2820;
	fma.rn.f32 	%f2824, %f2818, %f2818, %f2823;
	fma.rn.f32 	%f2825, %f2822, %f2822, %f2824;
	add.f32 	%f2826, %f2825, 0f322BCC77;
	rsqrt.approx.f32 	%f2827, %f2826;
	mul.f32 	%f2828, %f2827, %f2827;
	mul.f32 	%f2829, %f2827, %f2828;
	fma.rn.f32 	%f2830, %f2818, %f2829, %f2814;
	fma.rn.f32 	%f2831, %f2820, %f2829, %f2815;
	fma.rn.f32 	%f2832, %f2822, %f2829, %f2816;
	ld.shared.f32 	%f2833, [_ZZ20simulate_interactionP6float4S0_fiE6others+2112];
	sub.f32 	%f2834, %f2833, %f13;
	ld.shared.f32 	%f2835, [_ZZ20simulate_interactionP6float4S0_fiE6others+2116];
	sub.f32 	%f2836, %f2835, %f14;
	ld.shared.f32 	%f2837, [_ZZ20simulate_interactionP6float4S0_fiE6others+2120];
	sub.f32 	%f2838, %f2837, %f15;
	mul.f32 	%f2839, %f2836, %f2836;
	fma.rn.f32 	%f2840, %f2834, %f2834, %f2839;
	fma.rn.f32 	%f2841, %f2838, %f2838, %f2840;
	add.f32 	%f2842, %f2841, 0f322BCC77;
	rsqrt.approx.f32 	%f2843, %f2842;
	mul.f32 	%f2844, %f2843, %f2843;
	mul.f32 	%f2845, %f2843, %f2844;
	fma.rn.f32 	%f2846, %f2834, %f2845, %f2830;
	fma.rn.f32 	%f2847, %f2836, %f2845, %f2831;
	fma.rn.f32 	%f2848, %f2838, %f2845, %f2832;
	ld.shared.f32 	%f2849, [_ZZ20simulate_interactionP6float4S0_fiE6others+2124];
	sub.f32 	%f2850, %f2849, %f13;
	ld.shared.f32 	%f2851, [_ZZ20simulate_interactionP6float4S0_fiE6others+2128];
	sub.f32 	%f2852, %f2851, %f14;
	ld.shared.f32 	%f2853, [_ZZ20simulate_interactionP6float4S0_fiE6others+2132];
	sub.f32 	%f2854, %f2853, %f15;
	mul.f32 	%f2855, %f2852, %f2852;
	fma.rn.f32 	%f2856, %f2850, %f2850, %f2855;
	fma.rn.f32 	%f2857, %f2854, %f2854, %f2856;
	add.f32 	%f2858, %f2857, 0f322BCC77;
	rsqrt.approx.f32 	%f2859, %f2858;
	mul.f32 	%f2860, %f2859, %f2859;
	mul.f32 	%f2861, %f2859, %f2860;
	fma.rn.f32 	%f2862, %f2850, %f2861, %f2846;
	fma.rn.f32 	%f2863, %f2852, %f2861, %f2847;
	fma.rn.f32 	%f2864, %f2854, %f2861, %f2848;
	ld.shared.f32 	%f2865, [_ZZ20simulate_interactionP6float4S0_fiE6others+2136];
	sub.f32 	%f2866, %f2865, %f13;
	ld.shared.f32 	%f2867, [_ZZ20simulate_interactionP6float4S0_fiE6others+2140];
	sub.f32 	%f2868, %f2867, %f14;
	ld.shared.f32 	%f2869, [_ZZ20simulate_interactionP6float4S0_fiE6others+2144];
	sub.f32 	%f2870, %f2869, %f15;
	mul.f32 	%f2871, %f2868, %f2868;
	fma.rn.f32 	%f2872, %f2866, %f2866, %f2871;
	fma.rn.f32 	%f2873, %f2870, %f2870, %f2872;
	add.f32 	%f2874, %f2873, 0f322BCC77;
	rsqrt.approx.f32 	%f2875, %f2874;
	mul.f32 	%f2876, %f2875, %f2875;
	mul.f32 	%f2877, %f2875, %f2876;
	fma.rn.f32 	%f2878, %f2866, %f2877, %f2862;
	fma.rn.f32 	%f2879, %f2868, %f2877, %f2863;
	fma.rn.f32 	%f2880, %f2870, %f2877, %f2864;
	ld.shared.f32 	%f2881, [_ZZ20simulate_interactionP6float4S0_fiE6others+2148];
	sub.f32 	%f2882, %f2881, %f13;
	ld.shared.f32 	%f2883, [_ZZ20simulate_interactionP6float4S0_fiE6others+2152];
	sub.f32 	%f2884, %f2883, %f14;
	ld.shared.f32 	%f2885, [_ZZ20simulate_interactionP6float4S0_fiE6others+2156];
	sub.f32 	%f2886, %f2885, %f15;
	mul.f32 	%f2887, %f2884, %f2884;
	fma.rn.f32 	%f2888, %f2882, %f2882, %f2887;
	fma.rn.f32 	%f2889, %f2886, %f2886, %f2888;
	add.f32 	%f2890, %f2889, 0f322BCC77;
	rsqrt.approx.f32 	%f2891, %f2890;
	mul.f32 	%f2892, %f2891, %f2891;
	mul.f32 	%f2893, %f2891, %f2892;
	fma.rn.f32 	%f2894, %f2882, %f2893, %f2878;
	fma.rn.f32 	%f2895, %f2884, %f2893, %f2879;
	fma.rn.f32 	%f2896, %f2886, %f2893, %f2880;
	ld.shared.f32 	%f2897, [_ZZ20simulate_interactionP6float4S0_fiE6others+2160];
	sub.f32 	%f2898, %f2897, %f13;
	ld.shared.f32 	%f2899, [_ZZ20simulate_interactionP6float4S0_fiE6others+2164];
	sub.f32 	%f2900, %f2899, %f14;
	ld.shared.f32 	%f2901, [_ZZ20simulate_interactionP6float4S0_fiE6others+2168];
	sub.f32 	%f2902, %f2901, %f15;
	mul.f32 	%f2903, %f2900, %f2900;
	fma.rn.f32 	%f2904, %f2898, %f2898, %f2903;
	fma.rn.f32 	%f2905, %f2902, %f2902, %f2904;
	add.f32 	%f2906, %f2905, 0f322BCC77;
	rsqrt.approx.f32 	%f2907, %f2906;
	mul.f32 	%f2908, %f2907, %f2907;
	mul.f32 	%f2909, %f2907, %f2908;
	fma.rn.f32 	%f2910, %f2898, %f2909, %f2894;
	fma.rn.f32 	%f2911, %f2900, %f2909, %f2895;
	fma.rn.f32 	%f2912, %f2902, %f2909, %f2896;
	ld.shared.f32 	%f2913, [_ZZ20simulate_interactionP6float4S0_fiE6others+2172];
	sub.f32 	%f2914, %f2913, %f13;
	ld.shared.f32 	%f2915, [_ZZ20simulate_interactionP6float4S0_fiE6others+2176];
	sub.f32 	%f2916, %f2915, %f14;
	ld.shared.f32 	%f2917, [_ZZ20simulate_interactionP6float4S0_fiE6others+2180];
	sub.f32 	%f2918, %f2917, %f15;
	mul.f32 	%f2919, %f2916, %f2916;
	fma.rn.f32 	%f2920, %f2914, %f2914, %f2919;
	fma.rn.f32 	%f2921, %f2918, %f2918, %f2920;
	add.f32 	%f2922, %f2921, 0f322BCC77;
	rsqrt.approx.f32 	%f2923, %f2922;
	mul.f32 	%f2924, %f2923, %f2923;
	mul.f32 	%f2925, %f2923, %f2924;
	fma.rn.f32 	%f2926, %f2914, %f2925, %f2910;
	fma.rn.f32 	%f2927, %f2916, %f2925, %f2911;
	fma.rn.f32 	%f2928, %f2918, %f2925, %f2912;
	ld.shared.f32 	%f2929, [_ZZ20simulate_interactionP6float4S0_fiE6others+2184];
	sub.f32 	%f2930, %f2929, %f13;
	ld.shared.f32 	%f2931, [_ZZ20simulate_interactionP6float4S0_fiE6others+2188];
	sub.f32 	%f2932, %f2931, %f14;
	ld.shared.f32 	%f2933, [_ZZ20simulate_interactionP6float4S0_fiE6others+2192];
	sub.f32 	%f2934, %f2933, %f15;
	mul.f32 	%f2935, %f2932, %f2932;
	fma.rn.f32 	%f2936, %f2930, %f2930, %f2935;
	fma.rn.f32 	%f2937, %f2934, %f2934, %f2936;
	add.f32 	%f2938, %f2937, 0f322BCC77;
	rsqrt.approx.f32 	%f2939, %f2938;
	mul.f32 	%f2940, %f2939, %f2939;
	mul.f32 	%f2941, %f2939, %f2940;
	fma.rn.f32 	%f2942, %f2930, %f2941, %f2926;
	fma.rn.f32 	%f2943, %f2932, %f2941, %f2927;
	fma.rn.f32 	%f2944, %f2934, %f2941, %f2928;
	ld.shared.f32 	%f2945, [_ZZ20simulate_interactionP6float4S0_fiE6others+2196];
	sub.f32 	%f2946, %f2945, %f13;
	ld.shared.f32 	%f2947, [_ZZ20simulate_interactionP6float4S0_fiE6others+2200];
	sub.f32 	%f2948, %f2947, %f14;
	ld.shared.f32 	%f2949, [_ZZ20simulate_interactionP6float4S0_fiE6others+2204];
	sub.f32 	%f2950, %f2949, %f15;
	mul.f32 	%f2951, %f2948, %f2948;
	fma.rn.f32 	%f2952, %f2946, %f2946, %f2951;
	fma.rn.f32 	%f2953, %f2950, %f2950, %f2952;
	add.f32 	%f2954, %f2953, 0f322BCC77;
	rsqrt.approx.f32 	%f2955, %f2954;
	mul.f32 	%f2956, %f2955, %f2955;
	mul.f32 	%f2957, %f2955, %f2956;
	fma.rn.f32 	%f2958, %f2946, %f2957, %f2942;
	fma.rn.f32 	%f2959, %f2948, %f2957, %f2943;
	fma.rn.f32 	%f2960, %f2950, %f2957, %f2944;
	ld.shared.f32 	%f2961, [_ZZ20simulate_interactionP6float4S0_fiE6others+2208];
	sub.f32 	%f2962, %f2961, %f13;
	ld.shared.f32 	%f2963, [_ZZ20simulate_interactionP6float4S0_fiE6others+2212];
	sub.f32 	%f2964, %f2963, %f14;
	ld.shared.f32 	%f2965, [_ZZ20simulate_interactionP6float4S0_fiE6others+2216];
	sub.f32 	%f2966, %f2965, %f15;
	mul.f32 	%f2967, %f2964, %f2964;
	fma.rn.f32 	%f2968, %f2962, %f2962, %f2967;
	fma.rn.f32 	%f2969, %f2966, %f2966, %f2968;
	add.f32 	%f2970, %f2969, 0f322BCC77;
	rsqrt.approx.f32 	%f2971, %f2970;
	mul.f32 	%f2972, %f2971, %f2971;
	mul.f32 	%f2973, %f2971, %f2972;
	fma.rn.f32 	%f2974, %f2962, %f2973, %f2958;
	fma.rn.f32 	%f2975, %f2964, %f2973, %f2959;
	fma.rn.f32 	%f2976, %f2966, %f2973, %f2960;
	ld.shared.f32 	%f2977, [_ZZ20simulate_interactionP6float4S0_fiE6others+2220];
	sub.f32 	%f2978, %f2977, %f13;
	ld.shared.f32 	%f2979, [_ZZ20simulate_interactionP6float4S0_fiE6others+2224];
	sub.f32 	%f2980, %f2979, %f14;
	ld.shared.f32 	%f2981, [_ZZ20simulate_interactionP6float4S0_fiE6others+2228];
	sub.f32 	%f2982, %f2981, %f15;
	mul.f32 	%f2983, %f2980, %f2980;
	fma.rn.f32 	%f2984, %f2978, %f2978, %f2983;
	fma.rn.f32 	%f2985, %f2982, %f2982, %f2984;
	add.f32 	%f2986, %f2985, 0f322BCC77;
	rsqrt.approx.f32 	%f2987, %f2986;
	mul.f32 	%f2988, %f2987, %f2987;
	mul.f32 	%f2989, %f2987, %f2988;
	fma.rn.f32 	%f2990, %f2978, %f2989, %f2974;
	fma.rn.f32 	%f2991, %f2980, %f2989, %f2975;
	fma.rn.f32 	%f2992, %f2982, %f2989, %f2976;
	ld.shared.f32 	%f2993, [_ZZ20simulate_interactionP6float4S0_fiE6others+2232];
	sub.f32 	%f2994, %f2993, %f13;
	ld.shared.f32 	%f2995, [_ZZ20simulate_interactionP6float4S0_fiE6others+2236];
	sub.f32 	%f2996, %f2995, %f14;
	ld.shared.f32 	%f2997, [_ZZ20simulate_interactionP6float4S0_fiE6others+2240];
	sub.f32 	%f2998, %f2997, %f15;
	mul.f32 	%f2999, %f2996, %f2996;
	fma.rn.f32 	%f3000, %f2994, %f2994, %f2999;
	fma.rn.f32 	%f3001, %f2998, %f2998, %f3000;
	add.f32 	%f3002, %f3001, 0f322BCC77;
	rsqrt.approx.f32 	%f3003, %f3002;
	mul.f32 	%f3004, %f3003, %f3003;
	mul.f32 	%f3005, %f3003, %f3004;
	fma.rn.f32 	%f3006, %f2994, %f3005, %f2990;
	fma.rn.f32 	%f3007, %f2996, %f3005, %f2991;
	fma.rn.f32 	%f3008, %f2998, %f3005, %f2992;
	ld.shared.f32 	%f3009, [_ZZ20simulate_interactionP6float4S0_fiE6others+2244];
	sub.f32 	%f3010, %f3009, %f13;
	ld.shared.f32 	%f3011, [_ZZ20simulate_interactionP6float4S0_fiE6others+2248];
	sub.f32 	%f3012, %f3011, %f14;
	ld.shared.f32 	%f3013, [_ZZ20simulate_interactionP6float4S0_fiE6others+2252];
	sub.f32 	%f3014, %f3013, %f15;
	mul.f32 	%f3015, %f3012, %f3012;
	fma.rn.f32 	%f3016, %f3010, %f3010, %f3015;
	fma.rn.f32 	%f3017, %f3014, %f3014, %f3016;
	add.f32 	%f3018, %f3017, 0f322BCC77;
	rsqrt.approx.f32 	%f3019, %f3018;
	mul.f32 	%f3020, %f3019, %f3019;
	mul.f32 	%f3021, %f3019, %f3020;
	fma.rn.f32 	%f3022, %f3010, %f3021, %f3006;
	fma.rn.f32 	%f3023, %f3012, %f3021, %f3007;
	fma.rn.f32 	%f3024, %f3014, %f3021, %f3008;
	ld.shared.f32 	%f3025, [_ZZ20simulate_interactionP6float4S0_fiE6others+2256];
	sub.f32 	%f3026, %f3025, %f13;
	ld.shared.f32 	%f3027, [_ZZ20simulate_interactionP6float4S0_fiE6others+2260];
	sub.f32 	%f3028, %f3027, %f14;
	ld.shared.f32 	%f3029, [_ZZ20simulate_interactionP6float4S0_fiE6others+2264];
	sub.f32 	%f3030, %f3029, %f15;
	mul.f32 	%f3031, %f3028, %f3028;
	fma.rn.f32 	%f3032, %f3026, %f3026, %f3031;
	fma.rn.f32 	%f3033, %f3030, %f3030, %f3032;
	add.f32 	%f3034, %f3033, 0f322BCC77;
	rsqrt.approx.f32 	%f3035, %f3034;
	mul.f32 	%f3036, %f3035, %f3035;
	mul.f32 	%f3037, %f3035, %f3036;
	fma.rn.f32 	%f3038, %f3026, %f3037, %f3022;
	fma.rn.f32 	%f3039, %f3028, %f3037, %f3023;
	fma.rn.f32 	%f3040, %f3030, %f3037, %f3024;
	ld.shared.f32 	%f3041, [_ZZ20simulate_interactionP6float4S0_fiE6others+2268];
	sub.f32 	%f3042, %f3041, %f13;
	ld.shared.f32 	%f3043, [_ZZ20simulate_interactionP6float4S0_fiE6others+2272];
	sub.f32 	%f3044, %f3043, %f14;
	ld.shared.f32 	%f3045, [_ZZ20simulate_interactionP6float4S0_fiE6others+2276];
	sub.f32 	%f3046, %f3045, %f15;
	mul.f32 	%f3047, %f3044, %f3044;
	fma.rn.f32 	%f3048, %f3042, %f3042, %f3047;
	fma.rn.f32 	%f3049, %f3046, %f3046, %f3048;
	add.f32 	%f3050, %f3049, 0f322BCC77;
	rsqrt.approx.f32 	%f3051, %f3050;
	mul.f32 	%f3052, %f3051, %f3051;
	mul.f32 	%f3053, %f3051, %f3052;
	fma.rn.f32 	%f3054, %f3042, %f3053, %f3038;
	fma.rn.f32 	%f3055, %f3044, %f3053, %f3039;
	fma.rn.f32 	%f3056, %f3046, %f3053, %f3040;
	ld.shared.f32 	%f3057, [_ZZ20simulate_interactionP6float4S0_fiE6others+2280];
	sub.f32 	%f3058, %f3057, %f13;
	ld.shared.f32 	%f3059, [_ZZ20simulate_interactionP6float4S0_fiE6others+2284];
	sub.f32 	%f3060, %f3059, %f14;
	ld.shared.f32 	%f3061, [_ZZ20simulate_interactionP6float4S0_fiE6others+2288];
	sub.f32 	%f3062, %f3061, %f15;
	mul.f32 	%f3063, %f3060, %f3060;
	fma.rn.f32 	%f3064, %f3058, %f3058, %f3063;
	fma.rn.f32 	%f3065, %f3062, %f3062, %f3064;
	add.f32 	%f3066, %f3065, 0f322BCC77;
	rsqrt.approx.f32 	%f3067, %f3066;
	mul.f32 	%f3068, %f3067, %f3067;
	mul.f32 	%f3069, %f3067, %f3068;
	fma.rn.f32 	%f3070, %f3058, %f3069, %f3054;
	fma.rn.f32 	%f3071, %f3060, %f3069, %f3055;
	fma.rn.f32 	%f3072, %f3062, %f3069, %f3056;
	ld.shared.f32 	%f3073, [_ZZ20simulate_interactionP6float4S0_fiE6others+2292];
	sub.f32 	%f3074, %f3073, %f13;
	ld.shared.f32 	%f3075, [_ZZ20simulate_interactionP6float4S0_fiE6others+2296];
	sub.f32 	%f3076, %f3075, %f14;
	ld.shared.f32 	%f3077, [_ZZ20simulate_interactionP6float4S0_fiE6others+2300];
	sub.f32 	%f3078, %f3077, %f15;
	mul.f32 	%f3079, %f3076, %f3076;
	fma.rn.f32 	%f3080, %f3074, %f3074, %f3079;
	fma.rn.f32 	%f3081, %f3078, %f3078, %f3080;
	add.f32 	%f3082, %f3081, 0f322BCC77;
	rsqrt.approx.f32 	%f3083, %f3082;
	mul.f32 	%f3084, %f3083, %f3083;
	mul.f32 	%f3085, %f3083, %f3084;
	fma.rn.f32 	%f3086, %f3074, %f3085, %f3070;
	fma.rn.f32 	%f3087, %f3076, %f3085, %f3071;
	fma.rn.f32 	%f3088, %f3078, %f3085, %f3072;
	ld.shared.f32 	%f3089, [_ZZ20simulate_interactionP6float4S0_fiE6others+2304];
	sub.f32 	%f3090, %f3089, %f13;
	ld.shared.f32 	%f3091, [_ZZ20simulate_interactionP6float4S0_fiE6others+2308];
	sub.f32 	%f3092, %f3091, %f14;
	ld.shared.f32 	%f3093, [_ZZ20simulate_interactionP6float4S0_fiE6others+2312];
	sub.f32 	%f3094, %f3093, %f15;
	mul.f32 	%f3095, %f3092, %f3092;
	fma.rn.f32 	%f3096, %f3090, %f3090, %f3095;
	fma.rn.f32 	%f3097, %f3094, %f3094, %f3096;
	add.f32 	%f3098, %f3097, 0f322BCC77;
	rsqrt.approx.f32 	%f3099, %f3098;
	mul.f32 	%f3100, %f3099, %f3099;
	mul.f32 	%f3101, %f3099, %f3100;
	fma.rn.f32 	%f3102, %f3090, %f3101, %f3086;
	fma.rn.f32 	%f3103, %f3092, %f3101, %f3087;
	fma.rn.f32 	%f3104, %f3094, %f3101, %f3088;
	ld.shared.f32 	%f3105, [_ZZ20simulate_interactionP6float4S0_fiE6others+2316];
	sub.f32 	%f3106, %f3105, %f13;
	ld.shared.f32 	%f3107, [_ZZ20simulate_interactionP6float4S0_fiE6others+2320];
	sub.f32 	%f3108, %f3107, %f14;
	ld.shared.f32 	%f3109, [_ZZ20simulate_interactionP6float4S0_fiE6others+2324];
	sub.f32 	%f3110, %f3109, %f15;
	mul.f32 	%f3111, %f3108, %f3108;
	fma.rn.f32 	%f3112, %f3106, %f3106, %f3111;
	fma.rn.f32 	%f3113, %f3110, %f3110, %f3112;
	add.f32 	%f3114, %f3113, 0f322BCC77;
	rsqrt.approx.f32 	%f3115, %f3114;
	mul.f32 	%f3116, %f3115, %f3115;
	mul.f32 	%f3117, %f3115, %f3116;
	fma.rn.f32 	%f3118, %f3106, %f3117, %f3102;
	fma.rn.f32 	%f3119, %f3108, %f3117, %f3103;
	fma.rn.f32 	%f3120, %f3110, %f3117, %f3104;
	ld.shared.f32 	%f3121, [_ZZ20simulate_interactionP6float4S0_fiE6others+2328];
	sub.f32 	%f3122, %f3121, %f13;
	ld.shared.f32 	%f3123, [_ZZ20simulate_interactionP6float4S0_fiE6others+2332];
	sub.f32 	%f3124, %f3123, %f14;
	ld.shared.f32 	%f3125, [_ZZ20simulate_interactionP6float4S0_fiE6others+2336];
	sub.f32 	%f3126, %f3125, %f15;
	mul.f32 	%f3127, %f3124, %f3124;
	fma.rn.f32 	%f3128, %f3122, %f3122, %f3127;
	fma.rn.f32 	%f3129, %f3126, %f3126, %f3128;
	add.f32 	%f3130, %f3129, 0f322BCC77;
	rsqrt.approx.f32 	%f3131, %f3130;
	mul.f32 	%f3132, %f3131, %f3131;
	mul.f32 	%f3133, %f3131, %f3132;
	fma.rn.f32 	%f3134, %f3122, %f3133, %f3118;
	fma.rn.f32 	%f3135, %f3124, %f3133, %f3119;
	fma.rn.f32 	%f3136, %f3126, %f3133, %f3120;
	ld.shared.f32 	%f3137, [_ZZ20simulate_interactionP6float4S0_fiE6others+2340];
	sub.f32 	%f3138, %f3137, %f13;
	ld.shared.f32 	%f3139, [_ZZ20simulate_interactionP6float4S0_fiE6others+2344];
	sub.f32 	%f3140, %f3139, %f14;
	ld.shared.f32 	%f3141, [_ZZ20simulate_interactionP6float4S0_fiE6others+2348];
	sub.f32 	%f3142, %f3141, %f15;
	mul.f32 	%f3143, %f3140, %f3140;
	fma.rn.f32 	%f3144, %f3138, %f3138, %f3143;
	fma.rn.f32 	%f3145, %f3142, %f3142, %f3144;
	add.f32 	%f3146, %f3145, 0f322BCC77;
	rsqrt.approx.f32 	%f3147, %f3146;
	mul.f32 	%f3148, %f3147, %f3147;
	mul.f32 	%f3149, %f3147, %f3148;
	fma.rn.f32 	%f3150, %f3138, %f3149, %f3134;
	fma.rn.f32 	%f3151, %f3140, %f3149, %f3135;
	fma.rn.f32 	%f3152, %f3142, %f3149, %f3136;
	ld.shared.f32 	%f3153, [_ZZ20simulate_interactionP6float4S0_fiE6others+2352];
	sub.f32 	%f3154, %f3153, %f13;
	ld.shared.f32 	%f3155, [_ZZ20simulate_interactionP6float4S0_fiE6others+2356];
	sub.f32 	%f3156, %f3155, %f14;
	ld.shared.f32 	%f3157, [_ZZ20simulate_interactionP6float4S0_fiE6others+2360];
	sub.f32 	%f3158, %f3157, %f15;
	mul.f32 	%f3159, %f3156, %f3156;
	fma.rn.f32 	%f3160, %f3154, %f3154, %f3159;
	fma.rn.f32 	%f3161, %f3158, %f3158, %f3160;
	add.f32 	%f3162, %f3161, 0f322BCC77;
	rsqrt.approx.f32 	%f3163, %f3162;
	mul.f32 	%f3164, %f3163, %f3163;
	mul.f32 	%f3165, %f3163, %f3164;
	fma.rn.f32 	%f3166, %f3154, %f3165, %f3150;
	fma.rn.f32 	%f3167, %f3156, %f3165, %f3151;
	fma.rn.f32 	%f3168, %f3158, %f3165, %f3152;
	ld.shared.f32 	%f3169, [_ZZ20simulate_interactionP6float4S0_fiE6others+2364];
	sub.f32 	%f3170, %f3169, %f13;
	ld.shared.f32 	%f3171, [_ZZ20simulate_interactionP6float4S0_fiE6others+2368];
	sub.f32 	%f3172, %f3171, %f14;
	ld.shared.f32 	%f3173, [_ZZ20simulate_interactionP6float4S0_fiE6others+2372];
	sub.f32 	%f3174, %f3173, %f15;
	mul.f32 	%f3175, %f3172, %f3172;
	fma.rn.f32 	%f3176, %f3170, %f3170, %f3175;
	fma.rn.f32 	%f3177, %f3174, %f3174, %f3176;
	add.f32 	%f3178, %f3177, 0f322BCC77;
	rsqrt.approx.f32 	%f3179, %f3178;
	mul.f32 	%f3180, %f3179, %f3179;
	mul.f32 	%f3181, %f3179, %f3180;
	fma.rn.f32 	%f3182, %f3170, %f3181, %f3166;
	fma.rn.f32 	%f3183, %f3172, %f3181, %f3167;
	fma.rn.f32 	%f3184, %f3174, %f3181, %f3168;
	ld.shared.f32 	%f3185, [_ZZ20simulate_interactionP6float4S0_fiE6others+2376];
	sub.f32 	%f3186, %f3185, %f13;
	ld.shared.f32 	%f3187, [_ZZ20simulate_interactionP6float4S0_fiE6others+2380];
	sub.f32 	%f3188, %f3187, %f14;
	ld.shared.f32 	%f3189, [_ZZ20simulate_interactionP6float4S0_fiE6others+2384];
	sub.f32 	%f3190, %f3189, %f15;
	mul.f32 	%f3191, %f3188, %f3188;
	fma.rn.f32 	%f3192, %f3186, %f3186, %f3191;
	fma.rn.f32 	%f3193, %f3190, %f3190, %f3192;
	add.f32 	%f3194, %f3193, 0f322BCC77;
	rsqrt.approx.f32 	%f3195, %f3194;
	mul.f32 	%f3196, %f3195, %f3195;
	mul.f32 	%f3197, %f3195, %f3196;
	fma.rn.f32 	%f3198, %f3186, %f3197, %f3182;
	fma.rn.f32 	%f3199, %f3188, %f3197, %f3183;
	fma.rn.f32 	%f3200, %f3190, %f3197, %f3184;
	ld.shared.f32 	%f3201, [_ZZ20simulate_interactionP6float4S0_fiE6others+2388];
	sub.f32 	%f3202, %f3201, %f13;
	ld.shared.f32 	%f3203, [_ZZ20simulate_interactionP6float4S0_fiE6others+2392];
	sub.f32 	%f3204, %f3203, %f14;
	ld.shared.f32 	%f3205, [_ZZ20simulate_interactionP6float4S0_fiE6others+2396];
	sub.f32 	%f3206, %f3205, %f15;
	mul.f32 	%f3207, %f3204, %f3204;
	fma.rn.f32 	%f3208, %f3202, %f3202, %f3207;
	fma.rn.f32 	%f3209, %f3206, %f3206, %f3208;
	add.f32 	%f3210, %f3209, 0f322BCC77;
	rsqrt.approx.f32 	%f3211, %f3210;
	mul.f32 	%f3212, %f3211, %f3211;
	mul.f32 	%f3213, %f3211, %f3212;
	fma.rn.f32 	%f3214, %f3202, %f3213, %f3198;
	fma.rn.f32 	%f3215, %f3204, %f3213, %f3199;
	fma.rn.f32 	%f3216, %f3206, %f3213, %f3200;
	ld.shared.f32 	%f3217, [_ZZ20simulate_interactionP6float4S0_fiE6others+2400];
	sub.f32 	%f3218, %f3217, %f13;
	ld.shared.f32 	%f3219, [_ZZ20simulate_interactionP6float4S0_fiE6others+2404];
	sub.f32 	%f3220, %f3219, %f14;
	ld.shared.f32 	%f3221, [_ZZ20simulate_interactionP6float4S0_fiE6others+2408];
	sub.f32 	%f3222, %f3221, %f15;
	mul.f32 	%f3223, %f3220, %f3220;
	fma.rn.f32 	%f3224, %f3218, %f3218, %f3223;
	fma.rn.f32 	%f3225, %f3222, %f3222, %f3224;
	add.f32 	%f3226, %f3225, 0f322BCC77;
	rsqrt.approx.f32 	%f3227, %f3226;
	mul.f32 	%f3228, %f3227, %f3227;
	mul.f32 	%f3229, %f3227, %f3228;
	fma.rn.f32 	%f3230, %f3218, %f3229, %f3214;
	fma.rn.f32 	%f3231, %f3220, %f3229, %f3215;
	fma.rn.f32 	%f3232, %f3222, %f3229, %f3216;
	ld.shared.f32 	%f3233, [_ZZ20simulate_interactionP6float4S0_fiE6others+2412];
	sub.f32 	%f3234, %f3233, %f13;
	ld.shared.f32 	%f3235, [_ZZ20simulate_interactionP6float4S0_fiE6others+2416];
	sub.f32 	%f3236, %f3235, %f14;
	ld.shared.f32 	%f3237, [_ZZ20simulate_interactionP6float4S0_fiE6others+2420];
	sub.f32 	%f3238, %f3237, %f15;
	mul.f32 	%f3239, %f3236, %f3236;
	fma.rn.f32 	%f3240, %f3234, %f3234, %f3239;
	fma.rn.f32 	%f3241, %f3238, %f3238, %f3240;
	add.f32 	%f3242, %f3241, 0f322BCC77;
	rsqrt.approx.f32 	%f3243, %f3242;
	mul.f32 	%f3244, %f3243, %f3243;
	mul.f32 	%f3245, %f3243, %f3244;
	fma.rn.f32 	%f3246, %f3234, %f3245, %f3230;
	fma.rn.f32 	%f3247, %f3236, %f3245, %f3231;
	fma.rn.f32 	%f3248, %f3238, %f3245, %f3232;
	ld.shared.f32 	%f3249, [_ZZ20simulate_interactionP6float4S0_fiE6others+2424];
	sub.f32 	%f3250, %f3249, %f13;
	ld.shared.f32 	%f3251, [_ZZ20simulate_interactionP6float4S0_fiE6others+2428];
	sub.f32 	%f3252, %f3251, %f14;
	ld.shared.f32 	%f3253, [_ZZ20simulate_interactionP6float4S0_fiE6others+2432];
	sub.f32 	%f3254, %f3253, %f15;
	mul.f32 	%f3255, %f3252, %f3252;
	fma.rn.f32 	%f3256, %f3250, %f3250, %f3255;
	fma.rn.f32 	%f3257, %f3254, %f3254, %f3256;
	add.f32 	%f3258, %f3257, 0f322BCC77;
	rsqrt.approx.f32 	%f3259, %f3258;
	mul.f32 	%f3260, %f3259, %f3259;
	mul.f32 	%f3261, %f3259, %f3260;
	fma.rn.f32 	%f3262, %f3250, %f3261, %f3246;
	fma.rn.f32 	%f3263, %f3252, %f3261, %f3247;
	fma.rn.f32 	%f3264, %f3254, %f3261, %f3248;
	ld.shared.f32 	%f3265, [_ZZ20simulate_interactionP6float4S0_fiE6others+2436];
	sub.f32 	%f3266, %f3265, %f13;
	ld.shared.f32 	%f3267, [_ZZ20simulate_interactionP6float4S0_fiE6others+2440];
	sub.f32 	%f3268, %f3267, %f14;
	ld.shared.f32 	%f3269, [_ZZ20simulate_interactionP6float4S0_fiE6others+2444];
	sub.f32 	%f3270, %f3269, %f15;
	mul.f32 	%f3271, %f3268, %f3268;
	fma.rn.f32 	%f3272, %f3266, %f3266, %f3271;
	fma.rn.f32 	%f3273, %f3270, %f3270, %f3272;
	add.f32 	%f3274, %f3273, 0f322BCC77;
	rsqrt.approx.f32 	%f3275, %f3274;
	mul.f32 	%f3276, %f3275, %f3275;
	mul.f32 	%f3277, %f3275, %f3276;
	fma.rn.f32 	%f3278, %f3266, %f3277, %f3262;
	fma.rn.f32 	%f3279, %f3268, %f3277, %f3263;
	fma.rn.f32 	%f3280, %f3270, %f3277, %f3264;
	ld.shared.f32 	%f3281, [_ZZ20simulate_interactionP6float4S0_fiE6others+2448];
	sub.f32 	%f3282, %f3281, %f13;
	ld.shared.f32 	%f3283, [_ZZ20simulate_interactionP6float4S0_fiE6others+2452];
	sub.f32 	%f3284, %f3283, %f14;
	ld.shared.f32 	%f3285, [_ZZ20simulate_interactionP6float4S0_fiE6others+2456];
	sub.f32 	%f3286, %f3285, %f15;
	mul.f32 	%f3287, %f3284, %f3284;
	fma.rn.f32 	%f3288, %f3282, %f3282, %f3287;
	fma.rn.f32 	%f3289, %f3286, %f3286, %f3288;
	add.f32 	%f3290, %f3289, 0f322BCC77;
	rsqrt.approx.f32 	%f3291, %f3290;
	mul.f32 	%f3292, %f3291, %f3291;
	mul.f32 	%f3293, %f3291, %f3292;
	fma.rn.f32 	%f3294, %f3282, %f3293, %f3278;
	fma.rn.f32 	%f3295, %f3284, %f3293, %f3279;
	fma.rn.f32 	%f3296, %f3286, %f3293, %f3280;
	ld.shared.f32 	%f3297, [_ZZ20simulate_interactionP6float4S0_fiE6others+2460];
	sub.f32 	%f3298, %f3297, %f13;
	ld.shared.f32 	%f3299, [_ZZ20simulate_interactionP6float4S0_fiE6others+2464];
	sub.f32 	%f3300, %f3299, %f14;
	ld.shared.f32 	%f3301, [_ZZ20simulate_interactionP6float4S0_fiE6others+2468];
	sub.f32 	%f3302, %f3301, %f15;
	mul.f32 	%f3303, %f3300, %f3300;
	fma.rn.f32 	%f3304, %f3298, %f3298, %f3303;
	fma.rn.f32 	%f3305, %f3302, %f3302, %f3304;
	add.f32 	%f3306, %f3305, 0f322BCC77;
	rsqrt.approx.f32 	%f3307, %f3306;
	mul.f32 	%f3308, %f3307, %f3307;
	mul.f32 	%f3309, %f3307, %f3308;
	fma.rn.f32 	%f3310, %f3298, %f3309, %f3294;
	fma.rn.f32 	%f3311, %f3300, %f3309, %f3295;
	fma.rn.f32 	%f3312, %f3302, %f3309, %f3296;
	ld.shared.f32 	%f3313, [_ZZ20simulate_interactionP6float4S0_fiE6others+2472];
	sub.f32 	%f3314, %f3313, %f13;
	ld.shared.f32 	%f3315, [_ZZ20simulate_interactionP6float4S0_fiE6others+2476];
	sub.f32 	%f3316, %f3315, %f14;
	ld.shared.f32 	%f3317, [_ZZ20simulate_interactionP6float4S0_fiE6others+2480];
	sub.f32 	%f3318, %f3317, %f15;
	mul.f32 	%f3319, %f3316, %f3316;
	fma.rn.f32 	%f3320, %f3314, %f3314, %f3319;
	fma.rn.f32 	%f3321, %f3318, %f3318, %f3320;
	add.f32 	%f3322, %f3321, 0f322BCC77;
	rsqrt.approx.f32 	%f3323, %f3322;
	mul.f32 	%f3324, %f3323, %f3323;
	mul.f32 	%f3325, %f3323, %f3324;
	fma.rn.f32 	%f3326, %f3314, %f3325, %f3310;
	fma.rn.f32 	%f3327, %f3316, %f3325, %f3311;
	fma.rn.f32 	%f3328, %f3318, %f3325, %f3312;
	ld.shared.f32 	%f3329, [_ZZ20simulate_interactionP6float4S0_fiE6others+2484];
	sub.f32 	%f3330, %f3329, %f13;
	ld.shared.f32 	%f3331, [_ZZ20simulate_interactionP6float4S0_fiE6others+2488];
	sub.f32 	%f3332, %f3331, %f14;
	ld.shared.f32 	%f3333, [_ZZ20simulate_interactionP6float4S0_fiE6others+2492];
	sub.f32 	%f3334, %f3333, %f15;
	mul.f32 	%f3335, %f3332, %f3332;
	fma.rn.f32 	%f3336, %f3330, %f3330, %f3335;
	fma.rn.f32 	%f3337, %f3334, %f3334, %f3336;
	add.f32 	%f3338, %f3337, 0f322BCC77;
	rsqrt.approx.f32 	%f3339, %f3338;
	mul.f32 	%f3340, %f3339, %f3339;
	mul.f32 	%f3341, %f3339, %f3340;
	fma.rn.f32 	%f3342, %f3330, %f3341, %f3326;
	fma.rn.f32 	%f3343, %f3332, %f3341, %f3327;
	fma.rn.f32 	%f3344, %f3334, %f3341, %f3328;
	ld.shared.f32 	%f3345, [_ZZ20simulate_interactionP6float4S0_fiE6others+2496];
	sub.f32 	%f3346, %f3345, %f13;
	ld.shared.f32 	%f3347, [_ZZ20simulate_interactionP6float4S0_fiE6others+2500];
	sub.f32 	%f3348, %f3347, %f14;
	ld.shared.f32 	%f3349, [_ZZ20simulate_interactionP6float4S0_fiE6others+2504];
	sub.f32 	%f3350, %f3349, %f15;
	mul.f32 	%f3351, %f3348, %f3348;
	fma.rn.f32 	%f3352, %f3346, %f3346, %f3351;
	fma.rn.f32 	%f3353, %f3350, %f3350, %f3352;
	add.f32 	%f3354, %f3353, 0f322BCC77;
	rsqrt.approx.f32 	%f3355, %f3354;
	mul.f32 	%f3356, %f3355, %f3355;
	mul.f32 	%f3357, %f3355, %f3356;
	fma.rn.f32 	%f3358, %f3346, %f3357, %f3342;
	fma.rn.f32 	%f3359, %f3348, %f3357, %f3343;
	fma.rn.f32 	%f3360, %f3350, %f3357, %f3344;
	ld.shared.f32 	%f3361, [_ZZ20simulate_interactionP6float4S0_fiE6others+2508];
	sub.f32 	%f3362, %f3361, %f13;
	ld.shared.f32 	%f3363, [_ZZ20simulate_interactionP6float4S0_fiE6others+2512];
	sub.f32 	%f3364, %f3363, %f14;
	ld.shared.f32 	%f3365, [_ZZ20simulate_interactionP6float4S0_fiE6others+2516];
	sub.f32 	%f3366, %f3365, %f15;
	mul.f32 	%f3367, %f3364, %f3364;
	fma.rn.f32 	%f3368, %f3362, %f3362, %f3367;
	fma.rn.f32 	%f3369, %f3366, %f3366, %f3368;
	add.f32 	%f3370, %f3369, 0f322BCC77;
	rsqrt.approx.f32 	%f3371, %f3370;
	mul.f32 	%f3372, %f3371, %f3371;
	mul.f32 	%f3373, %f3371, %f3372;
	fma.rn.f32 	%f3374, %f3362, %f3373, %f3358;
	fma.rn.f32 	%f3375, %f3364, %f3373, %f3359;
	fma.rn.f32 	%f3376, %f3366, %f3373, %f3360;
	ld.shared.f32 	%f3377, [_ZZ20simulate_interactionP6float4S0_fiE6others+2520];
	sub.f32 	%f3378, %f3377, %f13;
	ld.shared.f32 	%f3379, [_ZZ20simulate_interactionP6float4S0_fiE6others+2524];
	sub.f32 	%f3380, %f3379, %f14;
	ld.shared.f32 	%f3381, [_ZZ20simulate_interactionP6float4S0_fiE6others+2528];
	sub.f32 	%f3382, %f3381, %f15;
	mul.f32 	%f3383, %f3380, %f3380;
	fma.rn.f32 	%f3384, %f3378, %f3378, %f3383;
	fma.rn.f32 	%f3385, %f3382, %f3382, %f3384;
	add.f32 	%f3386, %f3385, 0f322BCC77;
	rsqrt.approx.f32 	%f3387, %f3386;
	mul.f32 	%f3388, %f3387, %f3387;
	mul.f32 	%f3389, %f3387, %f3388;
	fma.rn.f32 	%f3390, %f3378, %f3389, %f3374;
	fma.rn.f32 	%f3391, %f3380, %f3389, %f3375;
	fma.rn.f32 	%f3392, %f3382, %f3389, %f3376;
	ld.shared.f32 	%f3393, [_ZZ20simulate_interactionP6float4S0_fiE6others+2532];
	sub.f32 	%f3394, %f3393, %f13;
	ld.shared.f32 	%f3395, [_ZZ20simulate_interactionP6float4S0_fiE6others+2536];
	sub.f32 	%f3396, %f3395, %f14;
	ld.shared.f32 	%f3397, [_ZZ20simulate_interactionP6float4S0_fiE6others+2540];
	sub.f32 	%f3398, %f3397, %f15;
	mul.f32 	%f3399, %f3396, %f3396;
	fma.rn.f32 	%f3400, %f3394, %f3394, %f3399;
	fma.rn.f32 	%f3401, %f3398, %f3398, %f3400;
	add.f32 	%f3402, %f3401, 0f322BCC77;
	rsqrt.approx.f32 	%f3403, %f3402;
	mul.f32 	%f3404, %f3403, %f3403;
	mul.f32 	%f3405, %f3403, %f3404;
	fma.rn.f32 	%f3406, %f3394, %f3405, %f3390;
	fma.rn.f32 	%f3407, %f3396, %f3405, %f3391;
	fma.rn.f32 	%f3408, %f3398, %f3405, %f3392;
	ld.shared.f32 	%f3409, [_ZZ20simulate_interactionP6float4S0_fiE6others+2544];
	sub.f32 	%f3410, %f3409, %f13;
	ld.shared.f32 	%f3411, [_ZZ20simulate_interactionP6float4S0_fiE6others+2548];
	sub.f32 	%f3412, %f3411, %f14;
	ld.shared.f32 	%f3413, [_ZZ20simulate_interactionP6float4S0_fiE6others+2552];
	sub.f32 	%f3414, %f3413, %f15;
	mul.f32 	%f3415, %f3412, %f3412;
	fma.rn.f32 	%f3416, %f3410, %f3410, %f3415;
	fma.rn.f32 	%f3417, %f3414, %f3414, %f3416;
	add.f32 	%f3418, %f3417, 0f322BCC77;
	rsqrt.approx.f32 	%f3419, %f3418;
	mul.f32 	%f3420, %f3419, %f3419;
	mul.f32 	%f3421, %f3419, %f3420;
	fma.rn.f32 	%f3422, %f3410, %f3421, %f3406;
	fma.rn.f32 	%f3423, %f3412, %f3421, %f3407;
	fma.rn.f32 	%f3424, %f3414, %f3421, %f3408;
	ld.shared.f32 	%f3425, [_ZZ20simulate_interactionP6float4S0_fiE6others+2556];
	sub.f32 	%f3426, %f3425, %f13;
	ld.shared.f32 	%f3427, [_ZZ20simulate_interactionP6float4S0_fiE6others+2560];
	sub.f32 	%f3428, %f3427, %f14;
	ld.shared.f32 	%f3429, [_ZZ20simulate_interactionP6float4S0_fiE6others+2564];
	sub.f32 	%f3430, %f3429, %f15;
	mul.f32 	%f3431, %f3428, %f3428;
	fma.rn.f32 	%f3432, %f3426, %f3426, %f3431;
	fma.rn.f32 	%f3433, %f3430, %f3430, %f3432;
	add.f32 	%f3434, %f3433, 0f322BCC77;
	rsqrt.approx.f32 	%f3435, %f3434;
	mul.f32 	%f3436, %f3435, %f3435;
	mul.f32 	%f3437, %f3435, %f3436;
	fma.rn.f32 	%f3438, %f3426, %f3437, %f3422;
	fma.rn.f32 	%f3439, %f3428, %f3437, %f3423;
	fma.rn.f32 	%f3440, %f3430, %f3437, %f3424;
	ld.shared.f32 	%f3441, [_ZZ20simulate_interactionP6float4S0_fiE6others+2568];
	sub.f32 	%f3442, %f3441, %f13;
	ld.shared.f32 	%f3443, [_ZZ20simulate_interactionP6float4S0_fiE6others+2572];
	sub.f32 	%f3444, %f3443, %f14;
	ld.shared.f32 	%f3445, [_ZZ20simulate_interactionP6float4S0_fiE6others+2576];
	sub.f32 	%f3446, %f3445, %f15;
	mul.f32 	%f3447, %f3444, %f3444;
	fma.rn.f32 	%f3448, %f3442, %f3442, %f3447;
	fma.rn.f32 	%f3449, %f3446, %f3446, %f3448;
	add.f32 	%f3450, %f3449, 0f322BCC77;
	rsqrt.approx.f32 	%f3451, %f3450;
	mul.f32 	%f3452, %f3451, %f3451;
	mul.f32 	%f3453, %f3451, %f3452;
	fma.rn.f32 	%f3454, %f3442, %f3453, %f3438;
	fma.rn.f32 	%f3455, %f3444, %f3453, %f3439;
	fma.rn.f32 	%f3456, %f3446, %f3453, %f3440;
	ld.shared.f32 	%f3457, [_ZZ20simulate_interactionP6float4S0_fiE6others+2580];
	sub.f32 	%f3458, %f3457, %f13;
	ld.shared.f32 	%f3459, [_ZZ20simulate_interactionP6float4S0_fiE6others+2584];
	sub.f32 	%f3460, %f3459, %f14;
	ld.shared.f32 	%f3461, [_ZZ20simulate_interactionP6float4S0_fiE6others+2588];
	sub.f32 	%f3462, %f3461, %f15;
	mul.f32 	%f3463, %f3460, %f3460;
	fma.rn.f32 	%f3464, %f3458, %f3458, %f3463;
	fma.rn.f32 	%f3465, %f3462, %f3462, %f3464;
	add.f32 	%f3466, %f3465, 0f322BCC77;
	rsqrt.approx.f32 	%f3467, %f3466;
	mul.f32 	%f3468, %f3467, %f3467;
	mul.f32 	%f3469, %f3467, %f3468;
	fma.rn.f32 	%f3470, %f3458, %f3469, %f3454;
	fma.rn.f32 	%f3471, %f3460, %f3469, %f3455;
	fma.rn.f32 	%f3472, %f3462, %f3469, %f3456;
	ld.shared.f32 	%f3473, [_ZZ20simulate_interactionP6float4S0_fiE6others+2592];
	sub.f32 	%f3474, %f3473, %f13;
	ld.shared.f32 	%f3475, [_ZZ20simulate_interactionP6float4S0_fiE6others+2596];
	sub.f32 	%f3476, %f3475, %f14;
	ld.shared.f32 	%f3477, [_ZZ20simulate_interactionP6float4S0_fiE6others+2600];
	sub.f32 	%f3478, %f3477, %f15;
	mul.f32 	%f3479, %f3476, %f3476;
	fma.rn.f32 	%f3480, %f3474, %f3474, %f3479;
	fma.rn.f32 	%f3481, %f3478, %f3478, %f3480;
	add.f32 	%f3482, %f3481, 0f322BCC77;
	rsqrt.approx.f32 	%f3483, %f3482;
	mul.f32 	%f3484, %f3483, %f3483;
	mul.f32 	%f3485, %f3483, %f3484;
	fma.rn.f32 	%f3486, %f3474, %f3485, %f3470;
	fma.rn.f32 	%f3487, %f3476, %f3485, %f3471;
	fma.rn.f32 	%f3488, %f3478, %f3485, %f3472;
	ld.shared.f32 	%f3489, [_ZZ20simulate_interactionP6float4S0_fiE6others+2604];
	sub.f32 	%f3490, %f3489, %f13;
	ld.shared.f32 	%f3491, [_ZZ20simulate_interactionP6float4S0_fiE6others+2608];
	sub.f32 	%f3492, %f3491, %f14;
	ld.shared.f32 	%f3493, [_ZZ20simulate_interactionP6float4S0_fiE6others+2612];
	sub.f32 	%f3494, %f3493, %f15;
	mul.f32 	%f3495, %f3492, %f3492;
	fma.rn.f32 	%f3496, %f3490, %f3490, %f3495;
	fma.rn.f32 	%f3497, %f3494, %f3494, %f3496;
	add.f32 	%f3498, %f3497, 0f322BCC77;
	rsqrt.approx.f32 	%f3499, %f3498;
	mul.f32 	%f3500, %f3499, %f3499;
	mul.f32 	%f3501, %f3499, %f3500;
	fma.rn.f32 	%f3502, %f3490, %f3501, %f3486;
	fma.rn.f32 	%f3503, %f3492, %f3501, %f3487;
	fma.rn.f32 	%f3504, %f3494, %f3501, %f3488;
	ld.shared.f32 	%f3505, [_ZZ20simulate_interactionP6float4S0_fiE6others+2616];
	sub.f32 	%f3506, %f3505, %f13;
	ld.shared.f32 	%f3507, [_ZZ20simulate_interactionP6float4S0_fiE6others+2620];
	sub.f32 	%f3508, %f3507, %f14;
	ld.shared.f32 	%f3509, [_ZZ20simulate_interactionP6float4S0_fiE6others+2624];
	sub.f32 	%f3510, %f3509, %f15;
	mul.f32 	%f3511, %f3508, %f3508;
	fma.rn.f32 	%f3512, %f3506, %f3506, %f3511;
	fma.rn.f32 	%f3513, %f3510, %f3510, %f3512;
	add.f32 	%f3514, %f3513, 0f322BCC77;
	rsqrt.approx.f32 	%f3515, %f3514;
	mul.f32 	%f3516, %f3515, %f3515;
	mul.f32 	%f3517, %f3515, %f3516;
	fma.rn.f32 	%f3518, %f3506, %f3517, %f3502;
	fma.rn.f32 	%f3519, %f3508, %f3517, %f3503;
	fma.rn.f32 	%f3520, %f3510, %f3517, %f3504;
	ld.shared.f32 	%f3521, [_ZZ20simulate_interactionP6float4S0_fiE6others+2628];
	sub.f32 	%f3522, %f3521, %f13;
	ld.shared.f32 	%f3523, [_ZZ20simulate_interactionP6float4S0_fiE6others+2632];
	sub.f32 	%f3524, %f3523, %f14;
	ld.shared.f32 	%f3525, [_ZZ20simulate_interactionP6float4S0_fiE6others+2636];
	sub.f32 	%f3526, %f3525, %f15;
	mul.f32 	%f3527, %f3524, %f3524;
	fma.rn.f32 	%f3528, %f3522, %f3522, %f3527;
	fma.rn.f32 	%f3529, %f3526, %f3526, %f3528;
	add.f32 	%f3530, %f3529, 0f322BCC77;
	rsqrt.approx.f32 	%f3531, %f3530;
	mul.f32 	%f3532, %f3531, %f3531;
	mul.f32 	%f3533, %f3531, %f3532;
	fma.rn.f32 	%f3534, %f3522, %f3533, %f3518;
	fma.rn.f32 	%f3535, %f3524, %f3533, %f3519;
	fma.rn.f32 	%f3536, %f3526, %f3533, %f3520;
	ld.shared.f32 	%f3537, [_ZZ20simulate_interactionP6float4S0_fiE6others+2640];
	sub.f32 	%f3538, %f3537, %f13;
	ld.shared.f32 	%f3539, [_ZZ20simulate_interactionP6float4S0_fiE6others+2644];
	sub.f32 	%f3540, %f3539, %f14;
	ld.shared.f32 	%f3541, [_ZZ20simulate_interactionP6float4S0_fiE6others+2648];
	sub.f32 	%f3542, %f3541, %f15;
	mul.f32 	%f3543, %f3540, %f3540;
	fma.rn.f32 	%f3544, %f3538, %f3538, %f3543;
	fma.rn.f32 	%f3545, %f3542, %f3542, %f3544;
	add.f32 	%f3546, %f3545, 0f322BCC77;
	rsqrt.approx.f32 	%f3547, %f3546;
	mul.f32 	%f3548, %f3547, %f3547;
	mul.f32 	%f3549, %f3547, %f3548;
	fma.rn.f32 	%f3550, %f3538, %f3549, %f3534;
	fma.rn.f32 	%f3551, %f3540, %f3549, %f3535;
	fma.rn.f32 	%f3552, %f3542, %f3549, %f3536;
	ld.shared.f32 	%f3553, [_ZZ20simulate_interactionP6float4S0_fiE6others+2652];
	sub.f32 	%f3554, %f3553, %f13;
	ld.shared.f32 	%f3555, [_ZZ20simulate_interactionP6float4S0_fiE6others+2656];
	sub.f32 	%f3556, %f3555, %f14;
	ld.shared.f32 	%f3557, [_ZZ20simulate_interactionP6float4S0_fiE6others+2660];
	sub.f32 	%f3558, %f3557, %f15;
	mul.f32 	%f3559, %f3556, %f3556;
	fma.rn.f32 	%f3560, %f3554, %f3554, %f3559;
	fma.rn.f32 	%f3561, %f3558, %f3558, %f3560;
	add.f32 	%f3562, %f3561, 0f322BCC77;
	rsqrt.approx.f32 	%f3563, %f3562;
	mul.f32 	%f3564, %f3563, %f3563;
	mul.f32 	%f3565, %f3563, %f3564;
	fma.rn.f32 	%f3566, %f3554, %f3565, %f3550;
	fma.rn.f32 	%f3567, %f3556, %f3565, %f3551;
	fma.rn.f32 	%f3568, %f3558, %f3565, %f3552;
	ld.shared.f32 	%f3569, [_ZZ20simulate_interactionP6float4S0_fiE6others+2664];
	sub.f32 	%f3570, %f3569, %f13;
	ld.shared.f32 	%f3571, [_ZZ20simulate_interactionP6float4S0_fiE6others+2668];
	sub.f32 	%f3572, %f3571, %f14;
	ld.shared.f32 	%f3573, [_ZZ20simulate_interactionP6float4S0_fiE6others+2672];
	sub.f32 	%f3574, %f3573, %f15;
	mul.f32 	%f3575, %f3572, %f3572;
	fma.rn.f32 	%f3576, %f3570, %f3570, %f3575;
	fma.rn.f32 	%f3577, %f3574, %f3574, %f3576;
	add.f32 	%f3578, %f3577, 0f322BCC77;
	rsqrt.approx.f32 	%f3579, %f3578;
	mul.f32 	%f3580, %f3579, %f3579;
	mul.f32 	%f3581, %f3579, %f3580;
	fma.rn.f32 	%f3582, %f3570, %f3581, %f3566;
	fma.rn.f32 	%f3583, %f3572, %f3581, %f3567;
	fma.rn.f32 	%f3584, %f3574, %f3581, %f3568;
	ld.shared.f32 	%f3585, [_ZZ20simulate_interactionP6float4S0_fiE6others+2676];
	sub.f32 	%f3586, %f3585, %f13;
	ld.shared.f32 	%f3587, [_ZZ20simulate_interactionP6float4S0_fiE6others+2680];
	sub.f32 	%f3588, %f3587, %f14;
	ld.shared.f32 	%f3589, [_ZZ20simulate_interactionP6float4S0_fiE6others+2684];
	sub.f32 	%f3590, %f3589, %f15;
	mul.f32 	%f3591, %f3588, %f3588;
	fma.rn.f32 	%f3592, %f3586, %f3586, %f3591;
	fma.rn.f32 	%f3593, %f3590, %f3590, %f3592;
	add.f32 	%f3594, %f3593, 0f322BCC77;
	rsqrt.approx.f32 	%f3595, %f3594;
	mul.f32 	%f3596, %f3595, %f3595;
	mul.f32 	%f3597, %f3595, %f3596;
	fma.rn.f32 	%f3598, %f3586, %f3597, %f3582;
	fma.rn.f32 	%f3599, %f3588, %f3597, %f3583;
	fma.rn.f32 	%f3600, %f3590, %f3597, %f3584;
	ld.shared.f32 	%f3601, [_ZZ20simulate_interactionP6float4S0_fiE6others+2688];
	sub.f32 	%f3602, %f3601, %f13;
	ld.shared.f32 	%f3603, [_ZZ20simulate_interactionP6float4S0_fiE6others+2692];
	sub.f32 	%f3604, %f3603, %f14;
	ld.shared.f32 	%f3605, [_ZZ20simulate_interactionP6float4S0_fiE6others+2696];
	sub.f32 	%f3606, %f3605, %f15;
	mul.f32 	%f3607, %f3604, %f3604;
	fma.rn.f32 	%f3608, %f3602, %f3602, %f3607;
	fma.rn.f32 	%f3609, %f3606, %f3606, %f3608;
	add.f32 	%f3610, %f3609, 0f322BCC77;
	rsqrt.approx.f32 	%f3611, %f3610;
	mul.f32 	%f3612, %f3611, %f3611;
	mul.f32 	%f3613, %f3611, %f3612;
	fma.rn.f32 	%f3614, %f3602, %f3613, %f3598;
	fma.rn.f32 	%f3615, %f3604, %f3613, %f3599;
	fma.rn.f32 	%f3616, %f3606, %f3613, %f3600;
	ld.shared.f32 	%f3617, [_ZZ20simulate_interactionP6float4S0_fiE6others+2700];
	sub.f32 	%f3618, %f3617, %f13;
	ld.shared.f32 	%f3619, [_ZZ20simulate_interactionP6float4S0_fiE6others+2704];
	sub.f32 	%f3620, %f3619, %f14;
	ld.shared.f32 	%f3621, [_ZZ20simulate_interactionP6float4S0_fiE6others+2708];
	sub.f32 	%f3622, %f3621, %f15;
	mul.f32 	%f3623, %f3620, %f3620;
	fma.rn.f32 	%f3624, %f3618, %f3618, %f3623;
	fma.rn.f32 	%f3625, %f3622, %f3622, %f3624;
	add.f32 	%f3626, %f3625, 0f322BCC77;
	rsqrt.approx.f32 	%f3627, %f3626;
	mul.f32 	%f3628, %f3627, %f3627;
	mul.f32 	%f3629, %f3627, %f3628;
	fma.rn.f32 	%f3630, %f3618, %f3629, %f3614;
	fma.rn.f32 	%f3631, %f3620, %f3629, %f3615;
	fma.rn.f32 	%f3632, %f3622, %f3629, %f3616;
	ld.shared.f32 	%f3633, [_ZZ20simulate_interactionP6float4S0_fiE6others+2712];
	sub.f32 	%f3634, %f3633, %f13;
	ld.shared.f32 	%f3635, [_ZZ20simulate_interactionP6float4S0_fiE6others+2716];
	sub.f32 	%f3636, %f3635, %f14;
	ld.shared.f32 	%f3637, [_ZZ20simulate_interactionP6float4S0_fiE6others+2720];
	sub.f32 	%f3638, %f3637, %f15;
	mul.f32 	%f3639, %f3636, %f3636;
	fma.rn.f32 	%f3640, %f3634, %f3634, %f3639;
	fma.rn.f32 	%f3641, %f3638, %f3638, %f3640;
	add.f32 	%f3642, %f3641, 0f322BCC77;
	rsqrt.approx.f32 	%f3643, %f3642;
	mul.f32 	%f3644, %f3643, %f3643;
	mul.f32 	%f3645, %f3643, %f3644;
	fma.rn.f32 	%f3646, %f3634, %f3645, %f3630;
	fma.rn.f32 	%f3647, %f3636, %f3645, %f3631;
	fma.rn.f32 	%f3648, %f3638, %f3645, %f3632;
	ld.shared.f32 	%f3649, [_ZZ20simulate_interactionP6float4S0_fiE6others+2724];
	sub.f32 	%f3650, %f3649, %f13;
	ld.shared.f32 	%f3651, [_ZZ20simulate_interactionP6float4S0_fiE6others+2728];
	sub.f32 	%f3652, %f3651, %f14;
	ld.shared.f32 	%f3653, [_ZZ20simulate_interactionP6float4S0_fiE6others+2732];
	sub.f32 	%f3654, %f3653, %f15;
	mul.f32 	%f3655, %f3652, %f3652;
	fma.rn.f32 	%f3656, %f3650, %f3650, %f3655;
	fma.rn.f32 	%f3657, %f3654, %f3654, %f3656;
	add.f32 	%f3658, %f3657, 0f322BCC77;
	rsqrt.approx.f32 	%f3659, %f3658;
	mul.f32 	%f3660, %f3659, %f3659;
	mul.f32 	%f3661, %f3659, %f3660;
	fma.rn.f32 	%f3662, %f3650, %f3661, %f3646;
	fma.rn.f32 	%f3663, %f3652, %f3661, %f3647;
	fma.rn.f32 	%f3664, %f3654, %f3661, %f3648;
	ld.shared.f32 	%f3665, [_ZZ20simulate_interactionP6float4S0_fiE6others+2736];
	sub.f32 	%f3666, %f3665, %f13;
	ld.shared.f32 	%f3667, [_ZZ20simulate_interactionP6float4S0_fiE6others+2740];
	sub.f32 	%f3668, %f3667, %f14;
	ld.shared.f32 	%f3669, [_ZZ20simulate_interactionP6float4S0_fiE6others+2744];
	sub.f32 	%f3670, %f3669, %f15;
	mul.f32 	%f3671, %f3668, %f3668;
	fma.rn.f32 	%f3672, %f3666, %f3666, %f3671;
	fma.rn.f32 	%f3673, %f3670, %f3670, %f3672;
	add.f32 	%f3674, %f3673, 0f322BCC77;
	rsqrt.approx.f32 	%f3675, %f3674;
	mul.f32 	%f3676, %f3675, %f3675;
	mul.f32 	%f3677, %f3675, %f3676;
	fma.rn.f32 	%f3678, %f3666, %f3677, %f3662;
	fma.rn.f32 	%f3679, %f3668, %f3677, %f3663;
	fma.rn.f32 	%f3680, %f3670, %f3677, %f3664;
	ld.shared.f32 	%f3681, [_ZZ20simulate_interactionP6float4S0_fiE6others+2748];
	sub.f32 	%f3682, %f3681, %f13;
	ld.shared.f32 	%f3683, [_ZZ20simulate_interactionP6float4S0_fiE6others+2752];
	sub.f32 	%f3684, %f3683, %f14;
	ld.shared.f32 	%f3685, [_ZZ20simulate_interactionP6float4S0_fiE6others+2756];
	sub.f32 	%f3686, %f3685, %f15;
	mul.f32 	%f3687, %f3684, %f3684;
	fma.rn.f32 	%f3688, %f3682, %f3682, %f3687;
	fma.rn.f32 	%f3689, %f3686, %f3686, %f3688;
	add.f32 	%f3690, %f3689, 0f322BCC77;
	rsqrt.approx.f32 	%f3691, %f3690;
	mul.f32 	%f3692, %f3691, %f3691;
	mul.f32 	%f3693, %f3691, %f3692;
	fma.rn.f32 	%f3694, %f3682, %f3693, %f3678;
	fma.rn.f32 	%f3695, %f3684, %f3693, %f3679;
	fma.rn.f32 	%f3696, %f3686, %f3693, %f3680;
	ld.shared.f32 	%f3697, [_ZZ20simulate_interactionP6float4S0_fiE6others+2760];
	sub.f32 	%f3698, %f3697, %f13;
	ld.shared.f32 	%f3699, [_ZZ20simulate_interactionP6float4S0_fiE6others+2764];
	sub.f32 	%f3700, %f3699, %f14;
	ld.shared.f32 	%f3701, [_ZZ20simulate_interactionP6float4S0_fiE6others+2768];
	sub.f32 	%f3702, %f3701, %f15;
	mul.f32 	%f3703, %f3700, %f3700;
	fma.rn.f32 	%f3704, %f3698, %f3698, %f3703;
	fma.rn.f32 	%f3705, %f3702, %f3702, %f3704;
	add.f32 	%f3706, %f3705, 0f322BCC77;
	rsqrt.approx.f32 	%f3707, %f3706;
	mul.f32 	%f3708, %f3707, %f3707;
	mul.f32 	%f3709, %f3707, %f3708;
	fma.rn.f32 	%f3710, %f3698, %f3709, %f3694;
	fma.rn.f32 	%f3711, %f3700, %f3709, %f3695;
	fma.rn.f32 	%f3712, %f3702, %f3709, %f3696;
	ld.shared.f32 	%f3713, [_ZZ20simulate_interactionP6float4S0_fiE6others+2772];
	sub.f32 	%f3714, %f3713, %f13;
	ld.shared.f32 	%f3715, [_ZZ20simulate_interactionP6float4S0_fiE6others+2776];
	sub.f32 	%f3716, %f3715, %f14;
	ld.shared.f32 	%f3717, [_ZZ20simulate_interactionP6float4S0_fiE6others+2780];
	sub.f32 	%f3718, %f3717, %f15;
	mul.f32 	%f3719, %f3716, %f3716;
	fma.rn.f32 	%f3720, %f3714, %f3714, %f3719;
	fma.rn.f32 	%f3721, %f3718, %f3718, %f3720;
	add.f32 	%f3722, %f3721, 0f322BCC77;
	rsqrt.approx.f32 	%f3723, %f3722;
	mul.f32 	%f3724, %f3723, %f3723;
	mul.f32 	%f3725, %f3723, %f3724;
	fma.rn.f32 	%f3726, %f3714, %f3725, %f3710;
	fma.rn.f32 	%f3727, %f3716, %f3725, %f3711;
	fma.rn.f32 	%f3728, %f3718, %f3725, %f3712;
	ld.shared.f32 	%f3729, [_ZZ20simulate_interactionP6float4S0_fiE6others+2784];
	sub.f32 	%f3730, %f3729, %f13;
	ld.shared.f32 	%f3731, [_ZZ20simulate_interactionP6float4S0_fiE6others+2788];
	sub.f32 	%f3732, %f3731, %f14;
	ld.shared.f32 	%f3733, [_ZZ20simulate_interactionP6float4S0_fiE6others+2792];
	sub.f32 	%f3734, %f3733, %f15;
	mul.f32 	%f3735, %f3732, %f3732;
	fma.rn.f32 	%f3736, %f3730, %f3730, %f3735;
	fma.rn.f32 	%f3737, %f3734, %f3734, %f3736;
	add.f32 	%f3738, %f3737, 0f322BCC77;
	rsqrt.approx.f32 	%f3739, %f3738;
	mul.f32 	%f3740, %f3739, %f3739;
	mul.f32 	%f3741, %f3739, %f3740;
	fma.rn.f32 	%f3742, %f3730, %f3741, %f3726;
	fma.rn.f32 	%f3743, %f3732, %f3741, %f3727;
	fma.rn.f32 	%f3744, %f3734, %f3741, %f3728;
	ld.shared.f32 	%f3745, [_ZZ20simulate_interactionP6float4S0_fiE6others+2796];
	sub.f32 	%f3746, %f3745, %f13;
	ld.shared.f32 	%f3747, [_ZZ20simulate_interactionP6float4S0_fiE6others+2800];
	sub.f32 	%f3748, %f3747, %f14;
	ld.shared.f32 	%f3749, [_ZZ20simulate_interactionP6float4S0_fiE6others+2804];
	sub.f32 	%f3750, %f3749, %f15;
	mul.f32 	%f3751, %f3748, %f3748;
	fma.rn.f32 	%f3752, %f3746, %f3746, %f3751;
	fma.rn.f32 	%f3753, %f3750, %f3750, %f3752;
	add.f32 	%f3754, %f3753, 0f322BCC77;
	rsqrt.approx.f32 	%f3755, %f3754;
	mul.f32 	%f3756, %f3755, %f3755;
	mul.f32 	%f3757, %f3755, %f3756;
	fma.rn.f32 	%f3758, %f3746, %f3757, %f3742;
	fma.rn.f32 	%f3759, %f3748, %f3757, %f3743;
	fma.rn.f32 	%f3760, %f3750, %f3757, %f3744;
	ld.shared.f32 	%f3761, [_ZZ20simulate_interactionP6float4S0_fiE6others+2808];
	sub.f32 	%f3762, %f3761, %f13;
	ld.shared.f32 	%f3763, [_ZZ20simulate_interactionP6float4S0_fiE6others+2812];
	sub.f32 	%f3764, %f3763, %f14;
	ld.shared.f32 	%f3765, [_ZZ20simulate_interactionP6float4S0_fiE6others+2816];
	sub.f32 	%f3766, %f3765, %f15;
	mul.f32 	%f3767, %f3764, %f3764;
	fma.rn.f32 	%f3768, %f3762, %f3762, %f3767;
	fma.rn.f32 	%f3769, %f3766, %f3766, %f3768;
	add.f32 	%f3770, %f3769, 0f322BCC77;
	rsqrt.approx.f32 	%f3771, %f3770;
	mul.f32 	%f3772, %f3771, %f3771;
	mul.f32 	%f3773, %f3771, %f3772;
	fma.rn.f32 	%f3774, %f3762, %f3773, %f3758;
	fma.rn.f32 	%f3775, %f3764, %f3773, %f3759;
	fma.rn.f32 	%f3776, %f3766, %f3773, %f3760;
	ld.shared.f32 	%f3777, [_ZZ20simulate_interactionP6float4S0_fiE6others+2820];
	sub.f32 	%f3778, %f3777, %f13;
	ld.shared.f32 	%f3779, [_ZZ20simulate_interactionP6float4S0_fiE6others+2824];
	sub.f32 	%f3780, %f3779, %f14;
	ld.shared.f32 	%f3781, [_ZZ20simulate_interactionP6float4S0_fiE6others+2828];
	sub.f32 	%f3782, %f3781, %f15;
	mul.f32 	%f3783, %f3780, %f3780;
	fma.rn.f32 	%f3784, %f3778, %f3778, %f3783;
	fma.rn.f32 	%f3785, %f3782, %f3782, %f3784;
	add.f32 	%f3786, %f3785, 0f322BCC77;
	rsqrt.approx.f32 	%f3787, %f3786;
	mul.f32 	%f3788, %f3787, %f3787;
	mul.f32 	%f3789, %f3787, %f3788;
	fma.rn.f32 	%f3790, %f3778, %f3789, %f3774;
	fma.rn.f32 	%f3791, %f3780, %f3789, %f3775;
	fma.rn.f32 	%f3792, %f3782, %f3789, %f3776;
	ld.shared.f32 	%f3793, [_ZZ20simulate_interactionP6float4S0_fiE6others+2832];
	sub.f32 	%f3794, %f3793, %f13;
	ld.shared.f32 	%f3795, [_ZZ20simulate_interactionP6float4S0_fiE6others+2836];
	sub.f32 	%f3796, %f3795, %f14;
	ld.shared.f32 	%f3797, [_ZZ20simulate_interactionP6float4S0_fiE6others+2840];
	sub.f32 	%f3798, %f3797, %f15;
	mul.f32 	%f3799, %f3796, %f3796;
	fma.rn.f32 	%f3800, %f3794, %f3794, %f3799;
	fma.rn.f32 	%f3801, %f3798, %f3798, %f3800;
	add.f32 	%f3802, %f3801, 0f322BCC77;
	rsqrt.approx.f32 	%f3803, %f3802;
	mul.f32 	%f3804, %f3803, %f3803;
	mul.f32 	%f3805, %f3803, %f3804;
	fma.rn.f32 	%f3806, %f3794, %f3805, %f3790;
	fma.rn.f32 	%f3807, %f3796, %f3805, %f3791;
	fma.rn.f32 	%f3808, %f3798, %f3805, %f3792;
	ld.shared.f32 	%f3809, [_ZZ20simulate_interactionP6float4S0_fiE6others+2844];
	sub.f32 	%f3810, %f3809, %f13;
	ld.shared.f32 	%f3811, [_ZZ20simulate_interactionP6float4S0_fiE6others+2848];
	sub.f32 	%f3812, %f3811, %f14;
	ld.shared.f32 	%f3813, [_ZZ20simulate_interactionP6float4S0_fiE6others+2852];
	sub.f32 	%f3814, %f3813, %f15;
	mul.f32 	%f3815, %f3812, %f3812;
	fma.rn.f32 	%f3816, %f3810, %f3810, %f3815;
	fma.rn.f32 	%f3817, %f3814, %f3814, %f3816;
	add.f32 	%f3818, %f3817, 0f322BCC77;
	rsqrt.approx.f32 	%f3819, %f3818;
	mul.f32 	%f3820, %f3819, %f3819;
	mul.f32 	%f3821, %f3819, %f3820;
	fma.rn.f32 	%f3822, %f3810, %f3821, %f3806;
	fma.rn.f32 	%f3823, %f3812, %f3821, %f3807;
	fma.rn.f32 	%f3824, %f3814, %f3821, %f3808;
	ld.shared.f32 	%f3825, [_ZZ20simulate_interactionP6float4S0_fiE6others+2856];
	sub.f32 	%f3826, %f3825, %f13;
	ld.shared.f32 	%f3827, [_ZZ20simulate_interactionP6float4S0_fiE6others+2860];
	sub.f32 	%f3828, %f3827, %f14;
	ld.shared.f32 	%f3829, [_ZZ20simulate_interactionP6float4S0_fiE6others+2864];
	sub.f32 	%f3830, %f3829, %f15;
	mul.f32 	%f3831, %f3828, %f3828;
	fma.rn.f32 	%f3832, %f3826, %f3826, %f3831;
	fma.rn.f32 	%f3833, %f3830, %f3830, %f3832;
	add.f32 	%f3834, %f3833, 0f322BCC77;
	rsqrt.approx.f32 	%f3835, %f3834;
	mul.f32 	%f3836, %f3835, %f3835;
	mul.f32 	%f3837, %f3835, %f3836;
	fma.rn.f32 	%f3838, %f3826, %f3837, %f3822;
	fma.rn.f32 	%f3839, %f3828, %f3837, %f3823;
	fma.rn.f32 	%f3840, %f3830, %f3837, %f3824;
	ld.shared.f32 	%f3841, [_ZZ20simulate_interactionP6float4S0_fiE6others+2868];
	sub.f32 	%f3842, %f3841, %f13;
	ld.shared.f32 	%f3843, [_ZZ20simulate_interactionP6float4S0_fiE6others+2872];
	sub.f32 	%f3844, %f3843, %f14;
	ld.shared.f32 	%f3845, [_ZZ20simulate_interactionP6float4S0_fiE6others+2876];
	sub.f32 	%f3846, %f3845, %f15;
	mul.f32 	%f3847, %f3844, %f3844;
	fma.rn.f32 	%f3848, %f3842, %f3842, %f3847;
	fma.rn.f32 	%f3849, %f3846, %f3846, %f3848;
	add.f32 	%f3850, %f3849, 0f322BCC77;
	rsqrt.approx.f32 	%f3851, %f3850;
	mul.f32 	%f3852, %f3851, %f3851;
	mul.f32 	%f3853, %f3851, %f3852;
	fma.rn.f32 	%f3854, %f3842, %f3853, %f3838;
	fma.rn.f32 	%f3855, %f3844, %f3853, %f3839;
	fma.rn.f32 	%f3856, %f3846, %f3853, %f3840;
	ld.shared.f32 	%f3857, [_ZZ20simulate_interactionP6float4S0_fiE6others+2880];
	sub.f32 	%f3858, %f3857, %f13;
	ld.shared.f32 	%f3859, [_ZZ20simulate_interactionP6float4S0_fiE6others+2884];
	sub.f32 	%f3860, %f3859, %f14;
	ld.shared.f32 	%f3861, [_ZZ20simulate_interactionP6float4S0_fiE6others+2888];
	sub.f32 	%f3862, %f3861, %f15;
	mul.f32 	%f3863, %f3860, %f3860;
	fma.rn.f32 	%f3864, %f3858, %f3858, %f3863;
	fma.rn.f32 	%f3865, %f3862, %f3862, %f3864;
	add.f32 	%f3866, %f3865, 0f322BCC77;
	rsqrt.approx.f32 	%f3867, %f3866;
	mul.f32 	%f3868, %f3867, %f3867;
	mul.f32 	%f3869, %f3867, %f3868;
	fma.rn.f32 	%f3870, %f3858, %f3869, %f3854;
	fma.rn.f32 	%f3871, %f3860, %f3869, %f3855;
	fma.rn.f32 	%f3872, %f3862, %f3869, %f3856;
	ld.shared.f32 	%f3873, [_ZZ20simulate_interactionP6float4S0_fiE6others+2892];
	sub.f32 	%f3874, %f3873, %f13;
	ld.shared.f32 	%f3875, [_ZZ20simulate_interactionP6float4S0_fiE6others+2896];
	sub.f32 	%f3876, %f3875, %f14;
	ld.shared.f32 	%f3877, [_ZZ20simulate_interactionP6float4S0_fiE6others+2900];
	sub.f32 	%f3878, %f3877, %f15;
	mul.f32 	%f3879, %f3876, %f3876;
	fma.rn.f32 	%f3880, %f3874, %f3874, %f3879;
	fma.rn.f32 	%f3881, %f3878, %f3878, %f3880;
	add.f32 	%f3882, %f3881, 0f322BCC77;
	rsqrt.approx.f32 	%f3883, %f3882;
	mul.f32 	%f3884, %f3883, %f3883;
	mul.f32 	%f3885, %f3883, %f3884;
	fma.rn.f32 	%f3886, %f3874, %f3885, %f3870;
	fma.rn.f32 	%f3887, %f3876, %f3885, %f3871;
	fma.rn.f32 	%f3888, %f3878, %f3885, %f3872;
	ld.shared.f32 	%f3889, [_ZZ20simulate_interactionP6float4S0_fiE6others+2904];
	sub.f32 	%f3890, %f3889, %f13;
	ld.shared.f32 	%f3891, [_ZZ20simulate_interactionP6float4S0_fiE6others+2908];
	sub.f32 	%f3892, %f3891, %f14;
	ld.shared.f32 	%f3893, [_ZZ20simulate_interactionP6float4S0_fiE6others+2912];
	sub.f32 	%f3894, %f3893, %f15;
	mul.f32 	%f3895, %f3892, %f3892;
	fma.rn.f32 	%f3896, %f3890, %f3890, %f3895;
	fma.rn.f32 	%f3897, %f3894, %f3894, %f3896;
	add.f32 	%f3898, %f3897, 0f322BCC77;
	rsqrt.approx.f32 	%f3899, %f3898;
	mul.f32 	%f3900, %f3899, %f3899;
	mul.f32 	%f3901, %f3899, %f3900;
	fma.rn.f32 	%f3902, %f3890, %f3901, %f3886;
	fma.rn.f32 	%f3903, %f3892, %f3901, %f3887;
	fma.rn.f32 	%f3904, %f3894, %f3901, %f3888;
	ld.shared.f32 	%f3905, [_ZZ20simulate_interactionP6float4S0_fiE6others+2916];
	sub.f32 	%f3906, %f3905, %f13;
	ld.shared.f32 	%f3907, [_ZZ20simulate_interactionP6float4S0_fiE6others+2920];
	sub.f32 	%f3908, %f3907, %f14;
	ld.shared.f32 	%f3909, [_ZZ20simulate_interactionP6float4S0_fiE6others+2924];
	sub.f32 	%f3910, %f3909, %f15;
	mul.f32 	%f3911, %f3908, %f3908;
	fma.rn.f32 	%f3912, %f3906, %f3906, %f3911;
	fma.rn.f32 	%f3913, %f3910, %f3910, %f3912;
	add.f32 	%f3914, %f3913, 0f322BCC77;
	rsqrt.approx.f32 	%f3915, %f3914;
	mul.f32 	%f3916, %f3915, %f3915;
	mul.f32 	%f3917, %f3915, %f3916;
	fma.rn.f32 	%f3918, %f3906, %f3917, %f3902;
	fma.rn.f32 	%f3919, %f3908, %f3917, %f3903;
	fma.rn.f32 	%f3920, %f3910, %f3917, %f3904;
	ld.shared.f32 	%f3921, [_ZZ20simulate_interactionP6float4S0_fiE6others+2928];
	sub.f32 	%f3922, %f3921, %f13;
	ld.shared.f32 	%f3923, [_ZZ20simulate_interactionP6float4S0_fiE6others+2932];
	sub.f32 	%f3924, %f3923, %f14;
	ld.shared.f32 	%f3925, [_ZZ20simulate_interactionP6float4S0_fiE6others+2936];
	sub.f32 	%f3926, %f3925, %f15;
	mul.f32 	%f3927, %f3924, %f3924;
	fma.rn.f32 	%f3928, %f3922, %f3922, %f3927;
	fma.rn.f32 	%f3929, %f3926, %f3926, %f3928;
	add.f32 	%f3930, %f3929, 0f322BCC77;
	rsqrt.approx.f32 	%f3931, %f3930;
	mul.f32 	%f3932, %f3931, %f3931;
	mul.f32 	%f3933, %f3931, %f3932;
	fma.rn.f32 	%f3934, %f3922, %f3933, %f3918;
	fma.rn.f32 	%f3935, %f3924, %f3933, %f3919;
	fma.rn.f32 	%f3936, %f3926, %f3933, %f3920;
	ld.shared.f32 	%f3937, [_ZZ20simulate_interactionP6float4S0_fiE6others+2940];
	sub.f32 	%f3938, %f3937, %f13;
	ld.shared.f32 	%f3939, [_ZZ20simulate_interactionP6float4S0_fiE6others+2944];
	sub.f32 	%f3940, %f3939, %f14;
	ld.shared.f32 	%f3941, [_ZZ20simulate_interactionP6float4S0_fiE6others+2948];
	sub.f32 	%f3942, %f3941, %f15;
	mul.f32 	%f3943, %f3940, %f3940;
	fma.rn.f32 	%f3944, %f3938, %f3938, %f3943;
	fma.rn.f32 	%f3945, %f3942, %f3942, %f3944;
	add.f32 	%f3946, %f3945, 0f322BCC77;
	rsqrt.approx.f32 	%f3947, %f3946;
	mul.f32 	%f3948, %f3947, %f3947;
	mul.f32 	%f3949, %f3947, %f3948;
	fma.rn.f32 	%f3950, %f3938, %f3949, %f3934;
	fma.rn.f32 	%f3951, %f3940, %f3949, %f3935;
	fma.rn.f32 	%f3952, %f3942, %f3949, %f3936;
	ld.shared.f32 	%f3953, [_ZZ20simulate_interactionP6float4S0_fiE6others+2952];
	sub.f32 	%f3954, %f3953, %f13;
	ld.shared.f32 	%f3955, [_ZZ20simulate_interactionP6float4S0_fiE6others+2956];
	sub.f32 	%f3956, %f3955, %f14;
	ld.shared.f32 	%f3957, [_ZZ20simulate_interactionP6float4S0_fiE6others+2960];
	sub.f32 	%f3958, %f3957, %f15;
	mul.f32 	%f3959, %f3956, %f3956;
	fma.rn.f32 	%f3960, %f3954, %f3954, %f3959;
	fma.rn.f32 	%f3961, %f3958, %f3958, %f3960;
	add.f32 	%f3962, %f3961, 0f322BCC77;
	rsqrt.approx.f32 	%f3963, %f3962;
	mul.f32 	%f3964, %f3963, %f3963;
	mul.f32 	%f3965, %f3963, %f3964;
	fma.rn.f32 	%f3966, %f3954, %f3965, %f3950;
	fma.rn.f32 	%f3967, %f3956, %f3965, %f3951;
	fma.rn.f32 	%f3968, %f3958, %f3965, %f3952;
	ld.shared.f32 	%f3969, [_ZZ20simulate_interactionP6float4S0_fiE6others+2964];
	sub.f32 	%f3970, %f3969, %f13;
	ld.shared.f32 	%f3971, [_ZZ20simulate_interactionP6float4S0_fiE6others+2968];
	sub.f32 	%f3972, %f3971, %f14;
	ld.shared.f32 	%f3973, [_ZZ20simulate_interactionP6float4S0_fiE6others+2972];
	sub.f32 	%f3974, %f3973, %f15;
	mul.f32 	%f3975, %f3972, %f3972;
	fma.rn.f32 	%f3976, %f3970, %f3970, %f3975;
	fma.rn.f32 	%f3977, %f3974, %f3974, %f3976;
	add.f32 	%f3978, %f3977, 0f322BCC77;
	rsqrt.approx.f32 	%f3979, %f3978;
	mul.f32 	%f3980, %f3979, %f3979;
	mul.f32 	%f3981, %f3979, %f3980;
	fma.rn.f32 	%f3982, %f3970, %f3981, %f3966;
	fma.rn.f32 	%f3983, %f3972, %f3981, %f3967;
	fma.rn.f32 	%f3984, %f3974, %f3981, %f3968;
	ld.shared.f32 	%f3985, [_ZZ20simulate_interactionP6float4S0_fiE6others+2976];
	sub.f32 	%f3986, %f3985, %f13;
	ld.shared.f32 	%f3987, [_ZZ20simulate_interactionP6float4S0_fiE6others+2980];
	sub.f32 	%f3988, %f3987, %f14;
	ld.shared.f32 	%f3989, [_ZZ20simulate_interactionP6float4S0_fiE6others+2984];
	sub.f32 	%f3990, %f3989, %f15;
	mul.f32 	%f3991, %f3988, %f3988;
	fma.rn.f32 	%f3992, %f3986, %f3986, %f3991;
	fma.rn.f32 	%f3993, %f3990, %f3990, %f3992;
	add.f32 	%f3994, %f3993, 0f322BCC77;
	rsqrt.approx.f32 	%f3995, %f3994;
	mul.f32 	%f3996, %f3995, %f3995;
	mul.f32 	%f3997, %f3995, %f3996;
	fma.rn.f32 	%f3998, %f3986, %f3997, %f3982;
	fma.rn.f32 	%f3999, %f3988, %f3997, %f3983;
	fma.rn.f32 	%f4000, %f3990, %f3997, %f3984;
	ld.shared.f32 	%f4001, [_ZZ20simulate_interactionP6float4S0_fiE6others+2988];
	sub.f32 	%f4002, %f4001, %f13;
	ld.shared.f32 	%f4003, [_ZZ20simulate_interactionP6float4S0_fiE6others+2992];
	sub.f32 	%f4004, %f4003, %f14;
	ld.shared.f32 	%f4005, [_ZZ20simulate_interactionP6float4S0_fiE6others+2996];
	sub.f32 	%f4006, %f4005, %f15;
	mul.f32 	%f4007, %f4004, %f4004;
	fma.rn.f32 	%f4008, %f4002, %f4002, %f4007;
	fma.rn.f32 	%f4009, %f4006, %f4006, %f4008;
	add.f32 	%f4010, %f4009, 0f322BCC77;
	rsqrt.approx.f32 	%f4011, %f4010;
	mul.f32 	%f4012, %f4011, %f4011;
	mul.f32 	%f4013, %f4011, %f4012;
	fma.rn.f32 	%f4014, %f4002, %f4013, %f3998;
	fma.rn.f32 	%f4015, %f4004, %f4013, %f3999;
	fma.rn.f32 	%f4016, %f4006, %f4013, %f4000;
	ld.shared.f32 	%f4017, [_ZZ20simulate_interactionP6float4S0_fiE6others+3000];
	sub.f32 	%f4018, %f4017, %f13;
	ld.shared.f32 	%f4019, [_ZZ20simulate_interactionP6float4S0_fiE6others+3004];
	sub.f32 	%f4020, %f4019, %f14;
	ld.shared.f32 	%f4021, [_ZZ20simulate_interactionP6float4S0_fiE6others+3008];
	sub.f32 	%f4022, %f4021, %f15;
	mul.f32 	%f4023, %f4020, %f4020;
	fma.rn.f32 	%f4024, %f4018, %f4018, %f4023;
	fma.rn.f32 	%f4025, %f4022, %f4022, %f4024;
	add.f32 	%f4026, %f4025, 0f322BCC77;
	rsqrt.approx.f32 	%f4027, %f4026;
	mul.f32 	%f4028, %f4027, %f4027;
	mul.f32 	%f4029, %f4027, %f4028;
	fma.rn.f32 	%f4030, %f4018, %f4029, %f4014;
	fma.rn.f32 	%f4031, %f4020, %f4029, %f4015;
	fma.rn.f32 	%f4032, %f4022, %f4029, %f4016;
	ld.shared.f32 	%f4033, [_ZZ20simulate_interactionP6float4S0_fiE6others+3012];
	sub.f32 	%f4034, %f4033, %f13;
	ld.shared.f32 	%f4035, [_ZZ20simulate_interactionP6float4S0_fiE6others+3016];
	sub.f32 	%f4036, %f4035, %f14;
	ld.shared.f32 	%f4037, [_ZZ20simulate_interactionP6float4S0_fiE6others+3020];
	sub.f32 	%f4038, %f4037, %f15;
	mul.f32 	%f4039, %f4036, %f4036;
	fma.rn.f32 	%f4040, %f4034, %f4034, %f4039;
	fma.rn.f32 	%f4041, %f4038, %f4038, %f4040;
	add.f32 	%f4042, %f4041, 0f322BCC77;
	rsqrt.approx.f32 	%f4043, %f4042;
	mul.f32 	%f4044, %f4043, %f4043;
	mul.f32 	%f4045, %f4043, %f4044;
	fma.rn.f32 	%f4046, %f4034, %f4045, %f4030;
	fma.rn.f32 	%f4047, %f4036, %f4045, %f4031;
	fma.rn.f32 	%f4048, %f4038, %f4045, %f4032;
	ld.shared.f32 	%f4049, [_ZZ20simulate_interactionP6float4S0_fiE6others+3024];
	sub.f32 	%f4050, %f4049, %f13;
	ld.shared.f32 	%f4051, [_ZZ20simulate_interactionP6float4S0_fiE6others+3028];
	sub.f32 	%f4052, %f4051, %f14;
	ld.shared.f32 	%f4053, [_ZZ20simulate_interactionP6float4S0_fiE6others+3032];
	sub.f32 	%f4054, %f4053, %f15;
	mul.f32 	%f4055, %f4052, %f4052;
	fma.rn.f32 	%f4056, %f4050, %f4050, %f4055;
	fma.rn.f32 	%f4057, %f4054, %f4054, %f4056;
	add.f32 	%f4058, %f4057, 0f322BCC77;
	rsqrt.approx.f32 	%f4059, %f4058;
	mul.f32 	%f4060, %f4059, %f4059;
	mul.f32 	%f4061, %f4059, %f4060;
	fma.rn.f32 	%f4062, %f4050, %f4061, %f4046;
	fma.rn.f32 	%f4063, %f4052, %f4061, %f4047;
	fma.rn.f32 	%f4064, %f4054, %f4061, %f4048;
	ld.shared.f32 	%f4065, [_ZZ20simulate_interactionP6float4S0_fiE6others+3036];
	sub.f32 	%f4066, %f4065, %f13;
	ld.shared.f32 	%f4067, [_ZZ20simulate_interactionP6float4S0_fiE6others+3040];
	sub.f32 	%f4068, %f4067, %f14;
	ld.shared.f32 	%f4069, [_ZZ20simulate_interactionP6float4S0_fiE6others+3044];
	sub.f32 	%f4070, %f4069, %f15;
	mul.f32 	%f4071, %f4068, %f4068;
	fma.rn.f32 	%f4072, %f4066, %f4066, %f4071;
	fma.rn.f32 	%f4073, %f4070, %f4070, %f4072;
	add.f32 	%f4074, %f4073, 0f322BCC77;
	rsqrt.approx.f32 	%f4075, %f4074;
	mul.f32 	%f4076, %f4075, %f4075;
	mul.f32 	%f4077, %f4075, %f4076;
	fma.rn.f32 	%f4078, %f4066, %f4077, %f4062;
	fma.rn.f32 	%f4079, %f4068, %f4077, %f4063;
	fma.rn.f32 	%f4080, %f4070, %f4077, %f4064;
	ld.shared.f32 	%f4081, [_ZZ20simulate_interactionP6float4S0_fiE6others+3048];
	sub.f32 	%f4082, %f4081, %f13;
	ld.shared.f32 	%f4083, [_ZZ20simulate_interactionP6float4S0_fiE6others+3052];
	sub.f32 	%f4084, %f4083, %f14;
	ld.shared.f32 	%f4085, [_ZZ20simulate_interactionP6float4S0_fiE6others+3056];
	sub.f32 	%f4086, %f4085, %f15;
	mul.f32 	%f4087, %f4084, %f4084;
	fma.rn.f32 	%f4088, %f4082, %f4082, %f4087;
	fma.rn.f32 	%f4089, %f4086, %f4086, %f4088;
	add.f32 	%f4090, %f4089, 0f322BCC77;
	rsqrt.approx.f32 	%f4091, %f4090;
	mul.f32 	%f4092, %f4091, %f4091;
	mul.f32 	%f4093, %f4091, %f4092;
	fma.rn.f32 	%f4094, %f4082, %f4093, %f4078;
	fma.rn.f32 	%f4095, %f4084, %f4093, %f4079;
	fma.rn.f32 	%f4096, %f4086, %f4093, %f4080;
	ld.shared.f32 	%f4097, [_ZZ20simulate_interactionP6float4S0_fiE6others+3060];
	sub.f32 	%f4098, %f4097, %f13;
	ld.shared.f32 	%f4099, [_ZZ20simulate_interactionP6float4S0_fiE6others+3064];
	sub.f32 	%f4100, %f4099, %f14;
	ld.shared.f32 	%f4101, [_ZZ20simulate_interactionP6float4S0_fiE6others+3068];
	sub.f32 	%f4102, %f4101, %f15;
	mul.f32 	%f4103, %f4100, %f4100;
	fma.rn.f32 	%f4104, %f4098, %f4098, %f4103;
	fma.rn.f32 	%f4105, %f4102, %f4102, %f4104;
	add.f32 	%f4106, %f4105, 0f322BCC77;
	rsqrt.approx.f32 	%f4107, %f4106;
	mul.f32 	%f4108, %f4107, %f4107;
	mul.f32 	%f4109, %f4107, %f4108;
	fma.rn.f32 	%f4119, %f4098, %f4109, %f4094;
	fma.rn.f32 	%f4118, %f4100, %f4109, %f4095;
	fma.rn.f32 	%f4117, %f4102, %f4109, %f4096;
	bar.sync 	0;
	add.s32 	%r15, %r15, 1;
	setp.ne.s32 	%p2, %r15, 0;
	add.s32 	%r14, %r14, %r1;
	@%p2 bra 	$L__BB0_2;
	cvta.to.global.u64 	%rd8, %rd3;
	add.s64 	%rd10, %rd8, %rd5;
	.pragma "used_bytes_mask 4095";
	ld.global.v4.f32 	{%f4110, %f4111, %f4112, %f4113}, [%rd10];
	fma.rn.f32 	%f4114, %f7, %f4119, %f4110;
	fma.rn.f32 	%f4115, %f7, %f4118, %f4111;
	st.global.v2.f32 	[%rd10], {%f4114, %f4115};
	fma.rn.f32 	%f4116, %f7, %f4117, %f4112;
	st.global.f32 	[%rd10+8], %f4116;
$L__BB0_4:
	ret;

}


// ===== COMPILED SASS (sm_100) =====

	.target	sm_100

	.elftype	@"ET_EXEC"


//--------------------- .note.nv.tkinfo           --------------------------
	.section	.note.nv.tkinfo,"",@"SHT_NOTE"
	.sectionflags	@"SHF_NOTE_NV_TKINFO"
	.tkinfo
        /*0018*/ 	.word	0x00000002
        /*0030*/ 	.string	""
        /*0030*/ 	.string	"ptxas"
        /*0030*/ 	.string	"Cuda compilation tools, release 13.0, V13.0.88"
        /*0030*/ 	.string	"Build cuda_13.0.r13.0/compiler.36424714_0"
        /*0030*/ 	.string	"-arch sm_100 -m 64 "



//--------------------- .note.nv.cuinfo           --------------------------
	.section	.note.nv.cuinfo,"",@"SHT_NOTE"
	.sectionflags	@"SHF_NOTE_NV_CUINFO"
        /*0018*/ 	.short	0x0002
        /*001a*/ 	.short	0x0064
        /*001c*/ 	.short	0x0082
	.zero		2


//--------------------- .nv.info                  --------------------------
	.section	.nv.info,"",@"SHT_CUDA_INFO"
	.align	4


	//----- nvinfo : EIATTR_REGCOUNT
	.align		4
        /*0000*/ 	.byte	0x04, 0x2f
        /*0002*/ 	.short	(.L_1 - .L_0)
	.align		4
.L_0:
        /*0004*/ 	.word	index@(_Z20simulate_interactionP6float4S0_fi)
        /*0008*/ 	.word	0x00000028


	//----- nvinfo : EIATTR_FRAME_SIZE
	.align		4
.L_1:
        /*000c*/ 	.byte	0x04, 0x11
        /*000e*/ 	.short	(.L_3 - .L_2)
	.align		4
.L_2:
        /*0010*/ 	.word	index@(_Z20simulate_interactionP6float4S0_fi)
        /*0014*/ 	.word	0x00000000


	//----- nvinfo : EIATTR_MIN_STACK_SIZE
	.align		4
.L_3:
        /*0018*/ 	.byte	0x04, 0x12
        /*001a*/ 	.short	(.L_5 - .L_4)
	.align		4
.L_4:
        /*001c*/ 	.word	index@(_Z20simulate_interactionP6float4S0_fi)
        /*0020*/ 	.word	0x00000000
.L_5:


//--------------------- .nv.compat                --------------------------
	.section	.nv.compat,"",@"SHT_CUDA_COMPAT_INFO"
	.align	4
        /*0000*/ 	.byte	0x02, 0x09, 0x00, 0x00, 0x02, 0x02, 0x01, 0x00, 0x02, 0x05, 0x05, 0x00, 0x03, 0x07, 0x01, 0x01
        /*0010*/ 	.byte	0x02, 0x03, 0x00, 0x00, 0x02, 0x06, 0x01, 0x00, 0x04, 0x0b, 0x08, 0x00, 0x01, 0x00, 0x00, 0x00
        /*0020*/ 	.byte	0x00, 0x00, 0x00, 0x00


//--------------------- .nv.info._Z20simulate_interactionP6float4S0_fi --------------------------
	.section	.nv.info._Z20simulate_interactionP6float4S0_fi,"",@"SHT_CUDA_INFO"
	.sectionflags	@""
	.align	4


	//----- nvinfo : EIATTR_CUDA_API_VERSION
	.align		4
        /*0000*/ 	.byte	0x04, 0x37
        /*0002*/ 	.short	(.L_7 - .L_6)
.L_6:
        /*0004*/ 	.word	0x00000082


	//----- nvinfo : EIATTR_KPARAM_INFO
	.align		4
.L_7:
        /*0008*/ 	.byte	0x04, 0x17
        /*000a*/ 	.short	(.L_9 - .L_8)
.L_8:
        /*000c*/ 	.word	0x00000000
        /*0010*/ 	.short	0x0003
        /*0012*/ 	.short	0x0014
        /*0014*/ 	.byte	0x00, 0xf0, 0x11, 0x00


	//----- nvinfo : EIATTR_KPARAM_INFO
	.align		4
.L_9:
        /*0018*/ 	.byte	0x04, 0x17
        /*001a*/ 	.short	(.L_11 - .L_10)
.L_10:
        /*001c*/ 	.word	0x00000000
        /*0020*/ 	.short	0x0002
        /*0022*/ 	.short	0x0010
        /*0024*/ 	.byte	0x00, 0xf0, 0x11, 0x00


	//----- nvinfo : EIATTR_KPARAM_INFO
	.align		4
.L_11:
        /*0028*/ 	.byte	0x04, 0x17
        /*002a*/ 	.short	(.L_13 - .L_12)
.L_12:
        /*002c*/ 	.word	0x00000000
        /*0030*/ 	.short	0x0001
        /*0032*/ 	.short	0x0008
        /*0034*/ 	.byte	0x00, 0xf5, 0x21, 0x00


	//----- nvinfo : EIATTR_KPARAM_INFO
	.align		4
.L_13:
        /*0038*/ 	.byte	0x04, 0x17
        /*003a*/ 	.short	(.L_15 - .L_14)
.L_14:
        /*003c*/ 	.word	0x00000000
        /*0040*/ 	.short	0x0000
        /*0042*/ 	.short	0x0000
        /*0044*/ 	.byte	0x00, 0xf5, 0x21, 0x00


	//----- nvinfo : EIATTR_SPARSE_MMA_MASK
	.align		4
.L_15:
        /*0048*/ 	.byte	0x03, 0x50
        /*004a*/ 	.short	0x0000


	//----- nvinfo : EIATTR_MAXREG_COUNT
	.align		4
        /*004c*/ 	.byte	0x03, 0x1b
        /*004e*/ 	.short	0x00ff


	//----- nvinfo : EIATTR_NUM_BARRIERS
	.align		4
        /*0050*/ 	.byte	0x02, 0x4c
        /*0052*/ 	.byte	0x01
	.zero		1


	//----- nvinfo : EIATTR_MERCURY_ISA_VERSION
	.align		4
        /*0054*/ 	.byte	0x03, 0x5f
        /*0056*/ 	.short	0x0101


	//----- nvinfo : EIATTR_UNUSED_LOAD_BYTE_OFFSET
	.align		4
        /*0058*/ 	.byte	0x04, 0x44
        /*005a*/ 	.short	(.L_17 - .L_16)


	//   ....[0]....
.L_16:
        /*005c*/ 	.word	0x00000150
        /*0060*/ 	.word	0x00000fff


	//   ....[1]....
        /*0064*/ 	.word	0x000001a0
        /*0068*/ 	.word	0x00000fff


	//   ....[2]....
        /*006c*/ 	.word	0x00010e30
        /*0070*/ 	.word	0x00000fff


	//----- nvinfo : EIATTR_VRC_CTA_INIT_COUNT
	.align		4
.L_17:
        /*0074*/ 	.byte	0x02, 0x4a
	.zero		1
	.zero		1


	//----- nvinfo : EIATTR_EXIT_INSTR_OFFSETS
	.align		4
        /*0078*/ 	.byte	0x04, 0x1c
        /*007a*/ 	.short	(.L_19 - .L_18)


	//   ....[0]....
.L_18:
        /*007c*/ 	.word	0x00000070


	//   ....[1]....
        /*0080*/ 	.word	0x00010e90


	//----- nvinfo : EIATTR_CBANK_PARAM_SIZE
	.align		4
.L_19:
        /*0084*/ 	.byte	0x03, 0x19
        /*0086*/ 	.short	0x0018


	//----- nvinfo : EIATTR_PARAM_CBANK
	.align		4
        /*0088*/ 	.byte	0x04, 0x0a
        /*008a*/ 	.short	(.L_21 - .L_20)
	.align		4
.L_20:
        /*008c*/ 	.word	index@(.nv.constant0._Z20simulate_interactionP6float4S0_fi)
        /*0090*/ 	.short	0x0380
        /*0092*/ 	.short	0x0018


	//----- nvinfo : EIATTR_SW_WAR
	.align		4
.L_21:
        /*0094*/ 	.byte	0x04, 0x36
        /*0096*/ 	.short	(.L_23 - .L_22)
.L_22:
        /*0098*/ 	.word	0x00000008
.L_23:


//--------------------- .nv.callgraph             --------------------------
	.section	.nv.callgraph,"",@"SHT_CUDA_CALLGRAPH"
	.align	4
	.sectionentsize	8
	.align		4
        /*0000*/ 	.word	0x00000000
	.align		4
        /*0004*/ 	.word	0xffffffff
	.align		4
        /*0008*/ 	.word	0x00000000
	.align		4
        /*000c*/ 	.word	0xfffffffe
	.align		4
        /*0010*/ 	.word	0x00000000
	.align		4
        /*0014*/ 	.word	0xfffffffd
	.align		4
        /*0018*/ 	.word	0x00000000
	.align		4
        /*001c*/ 	.word	0xfffffffc


//--------------------- .text._Z20simulate_interactionP6float4S0_fi --------------------------
	.section	.text._Z20simulate_interactionP6float4S0_fi,"ax",@progbits
	.align	128
        .global         _Z20simulate_interactionP6float4S0_fi
        .type           _Z20simulate_interactionP6float4S0_fi,@function
        .size           _Z20simulate_interactionP6float4S0_fi,(.L_x_2 - _Z20simulate_interactionP6float4S0_fi)
        .other          _Z20simulate_interactionP6float4S0_fi,@"STO_CUDA_ENTRY STV_DEFAULT"
_Z20simulate_interactionP6float4S0_fi:
.text._Z20simulate_interactionP6float4S0_fi:
[----:B------:R-:W-:Y:S01]  /*0000*/  LDC R1, c[0x0][0x37c] ;  /* 0x0000df00ff017b82 */ /* 0x000fe20000000800 */
[----:B------:R-:W0:Y:S01]  /*0010*/  S2R R0, SR_CTAID.X ;  /* 0x0000000000007919 */ /* 0x000e220000002500 */
[----:B------:R-:W0:Y:S01]  /*0020*/  LDCU UR5, c[0x0][0x360] ;  /* 0x00006c00ff0577ac */ /* 0x000e220008000800 */
[----:B------:R-:W0:Y:S01]  /*0030*/  S2R R5, SR_TID.X ;  /* 0x0000000000057919 */ /* 0x000e220000002100 */
[----:B------:R-:W1:Y:S01]  /*0040*/  LDCU UR4, c[0x0][0x394] ;  /* 0x00007280ff0477ac */ /* 0x000e620008000800 */
[----:B0-----:R-:W-:-:S05]  /*0050*/  IMAD R0, R0, UR5, R5 ;  /* 0x0000000500007c24 */ /* 0x001fca000f8e0205 */
[----:B-1----:R-:W-:-:S13]  /*0060*/  ISETP.GE.AND P0, PT, R0, UR4, PT ;  /* 0x0000000400007c0c */ /* 0x002fda000bf06270 */
[----:B------:R-:W-:Y:S05]  /*0070*/  @P0 EXIT ;  /* 0x000000000000094d */ /* 0x000fea0003800000 */
[----:B------:R-:W0:Y:S01]  /*0080*/  S2R R3, SR_CgaCtaId ;  /* 0x0000000000037919 */ /* 0x000e220000008800 */
[----:B------:R-:W1:Y:S01]  /*0090*/  LDC.64 R26, c[0x0][0x380] ;  /* 0x0000e000ff1a7b82 */ /* 0x000e620000000a00 */
[----:B------:R-:W2:Y:S01]  /*00a0*/  LDCU UR4, c[0x0][0x370] ;  /* 0x00006e00ff0477ac */ /* 0x000ea20008000800 */
[----:B------:R-:W-:Y:S01]  /*00b0*/  MOV R2, 0x400 ;  /* 0x0000040000027802 */ /* 0x000fe20000000f00 */
[----:B------:R-:W-:Y:S01]  /*00c0*/  HFMA2 R21, -RZ, RZ, 0, 0 ;  /* 0x00000000ff157431 */ /* 0x000fe200000001ff */
[----:B------:R-:W-:Y:S01]  /*00d0*/  CS2R R22, SRZ ;  /* 0x0000000000167805 */ /* 0x000fe2000001ff00 */
[----:B------:R-:W3:Y:S01]  /*00e0*/  LDCU.64 UR6, c[0x0][0x358] ;  /* 0x00006b00ff0677ac */ /* 0x000ee20008000a00 */
[----:B--2---:R-:W-:Y:S01]  /*00f0*/  UIADD3 UR4, UPT, UPT, -UR4, URZ, URZ ;  /* 0x000000ff04047290 */ /* 0x004fe2000fffe1ff */
[----:B-1----:R-:W-:Y:S01]  /*0100*/  IMAD.WIDE R28, R0, 0x10, R26 ;  /* 0x00000010001c7825 */ /* 0x002fe200078e021a */
[----:B0-----:R-:W-:Y:S02]  /*0110*/  LEA R2, R3, R2, 0x18 ;  /* 0x0000000203027211 */ /* 0x001fe400078ec0ff */
[----:B------:R-:W-:-:S05]  /*0120*/  MOV R3, R5 ;  /* 0x0000000500037202 */ /* 0x000fca0000000f00 */
[----:B---3--:R-:W-:-:S07]  /*0130*/  IMAD R25, R3, 0xc, R2 ;  /* 0x0000000c03197824 */ /* 0x008fce00078e0202 */
.L_x_0:
[----:B------:R-:W-:-:S06]  /*0140*/  IMAD.WIDE.U32 R32, R3, 0x10, R26 ;  /* 0x0000001003207825 */ /* 0x000fcc00078e001a */
[----:B------:R-:W2:Y:S04]  /*0150*/  LDG.E.128 R32, desc[UR6][R32.64] ;  /* 0x0000000620207981 */ /* 0x000ea8000c1e1d00 */
[----:B--2---:R-:W-:Y:S04]  /*0160*/  STS [R25], R32 ;  /* 0x0000002019007388 */ /* 0x004fe80000000800 */
[----:B------:R-:W-:Y:S04]  /*0170*/  STS [R25+0x4], R33 ;  /* 0x0000042119007388 */ /* 0x000fe80000000800 */
[----:B------:R-:W-:Y:S01]  /*0180*/  STS [R25+0x8], R34 ;  /* 0x0000082219007388 */ /* 0x000fe20000000800 */
[----:B------:R-:W-:Y:S06]  /*0190*/  BAR.SYNC.DEFER_BLOCKING 0x0 ;  /* 0x0000000000007b1d */ /* 0x000fec0000010000 */
[----:B------:R-:W2:Y:S04]  /*01a0*/  LDG.E.128 R4, desc[UR6][R28.64] ;  /* 0x000000061c047981 */ /* 0x000ea8000c1e1d00 */
[----:B------:R-:W2:Y:S04]  /*01b0*/  LDS.128 R12, [R2] ;  /* 0x00000000020c7984 */ /* 0x000ea80000000c00 */
[----:B------:R-:W0:Y:S04]  /*01c0*/  LDS.128 R16, [R2+0x10] ;  /* 0x0000100002107984 */ /* 0x000e280000000c00 */
[----:B------:R-:W1:Y:S01]  /*01d0*/  LDS.128 R8, [R2+0x20] ;  /* 0x0000200002087984 */ /* 0x000e620000000c00 */
[----:B--2---:R-:W-:Y:S01]  /*01e0*/  FADD R13, -R5, R13 ;  /* 0x0000000d050d7221 */ /* 0x004fe20000000100 */
[----:B------:R-:W-:Y:S01]  /*01f0*/  FADD R12, -R4, R12 ;  /* 0x0000000c040c7221 */ /* 0x000fe20000000100 */
[----:B------:R-:W-:Y:S01]  /*0200*/  FADD R30, -R6, R14 ;  /* 0x0000000e061e7221 */ /* 0x000fe20000000100 */
[----:B------:R-:W-:Y:S01]  /*0210*/  FADD R20, -R4, R15 ;  /* 0x0000000f04147221 */ /* 0x000fe20000000100 */
[----:B------:R-:W-:Y:S01]  /*0220*/  FMUL R7, R13, R13 ;  /* 0x0000000d0d077220 */ /* 0x000fe20000400000 */
[----:B0-----:R-:W-:Y:S01]  /*0230*/  FADD R24, -R6, R17 ;  /* 0x0000001106187221 */ /* 0x001fe20000000100 */
[----:B------:R-:W-:Y:S01]  /*0240*/  FADD R34, -R5, R19 ;  /* 0x0000001305227221 */ /* 0x000fe20000000100 */
[----:B------:R-:W-:Y:S01]  /*0250*/  FADD R33, -R4, R18 ;  /* 0x0000001204217221 */ /* 0x000fe20000000100 */
[----:B------:R-:W-:Y:S01]  /*0260*/  FFMA R7, R12, R12, R7 ;  /* 0x0000000c0c077223 */ /* 0x000fe20000000007 */
[----:B-1----:R-:W-:-:S03]  /*0270*/  FADD R8, -R6, R8 ;  /* 0x0000000806087221 */ /* 0x002fc60000000100 */
[----:B------:R-:W-:Y:S01]  /*0280*/  FFMA R14, R30, R30, R7 ;  /* 0x0000001e1e0e7223 */ /* 0x000fe20000000007 */
[----:B------:R-:W-:Y:S01]  /*0290*/  FADD R7, -R5, R16 ;  /* 0x0000001005077221 */ /* 0x000fe20000000100 */
[----:B------:R-:W-:Y:S02]  /*02a0*/  FMUL R16, R34, R34 ;  /* 0x0000002222107220 */ /* 0x000fe40000400000 */
[----:B------:R-:W-:Y:S01]  /*02b0*/  FADD R14, R14, 9.9999999392252902908e-09 ;  /* 0x322bcc770e0e7421 */ /* 0x000fe20000000000 */
[----:B------:R-:W-:Y:S01]  /*02c0*/  FMUL R15, R7, R7 ;  /* 0x00000007070f7220 */ /* 0x000fe20000400000 */
[----:B------:R-:W-:-:S03]  /*02d0*/  FFMA R19, R33, R33, R16 ;  /* 0x0000002121137223 */ /* 0x000fc60000000010 */
[----:B------:R-:W-:Y:S01]  /*02e0*/  FSETP.GEU.AND P0, PT, |R14|, 1.175494350822287508e-38, PT ;  /* 0x008000000e00780b */ /* 0x000fe20003f0e200 */
[----:B------:R-:W-:Y:S01]  /*02f0*/  FFMA R15, R20, R20, R15 ;  /* 0x00000014140f7223 */ /* 0x000fe2000000000f */
[----:B------:R-:W-:-:S03]  /*0300*/  FFMA R19, R8, R8, R19 ;  /* 0x0000000808137223 */ /* 0x000fc60000000013 */
[----:B------:R-:W-:Y:S01]  /*0310*/  FFMA R15, R24, R24, R15 ;  /* 0x00000018180f7223 */ /* 0x000fe2000000000f */
[----:B------:R-:W-:-:S03]  /*0320*/  FADD R36, R19, 9.9999999392252902908e-09 ;  /* 0x322bcc7713247421 */ /* 0x000fc60000000000 */
[----:B------:R-:W-:-:S04]  /*0330*/  FADD R17, R15, 9.9999999392252902908e-09 ;  /* 0x322bcc770f117421 */ /* 0x000fc80000000000 */
[----:B------:R-:W-:Y:S01]  /*0340*/  @!P0 FMUL R14, R14, 16777216 ;  /* 0x4b8000000e0e8820 */ /* 0x000fe20000400000 */
[----:B------:R-:W-:-:S03]  /*0350*/  FSETP.GEU.AND P1, PT, |R17|, 1.175494350822287508e-38, PT ;  /* 0x008000001100780b */ /* 0x000fc60003f2e200 */
[----:B------:R-:W0:Y:S10]  /*0360*/  MUFU.RSQ R15, R14 ;  /* 0x0000000e000f7308 */ /* 0x000e340000001400 */
[----:B------:R-:W-:-:S04]  /*0370*/  @!P1 FMUL R17, R17, 16777216 ;  /* 0x4b80000011119820 */ /* 0x000fc80000400000 */
[----:B------:R-:W1:Y:S01]  /*0380*/  MUFU.RSQ R16, R17 ;  /* 0x0000001100107308 */ /* 0x000e620000001400 */
[----:B0-----:R-:W-:Y:S01]  /*0390*/  @!P0 FMUL R15, R15, 4096 ;  /* 0x458000000f0f8820 */ /* 0x001fe20000400000 */
[----:B------:R-:W-:-:S03]  /*03a0*/  FSETP.GEU.AND P0, PT, |R36|, 1.175494350822287508e-38, PT ;  /* 0x008000002400780b */ /* 0x000fc60003f0e200 */
[----:B------:R-:W-:-:S04]  /*03b0*/  FMUL R18, R15, R15 ;  /* 0x0000000f0f127220 */ /* 0x000fc80000400000 */
[----:B------:R-:W-:-:S04]  /*03c0*/  FMUL R18, R15, R18 ;  /* 0x000000120f127220 */ /* 0x000fc80000400000 */
[-C--:B------:R-:W-:Y:S01]  /*03d0*/  FFMA R31, R12, R18.reuse, R23 ;  /* 0x000000120c1f7223 */ /* 0x080fe20000000017 */
[-C--:B------:R-:W-:Y:S01]  /*03e0*/  FFMA R32, R13, R18.reuse, R22 ;  /* 0x000000120d207223 */ /* 0x080fe20000000016 */
[----:B------:R-:W-:Y:S01]  /*03f0*/  @!P0 FMUL R36, R36, 16777216 ;  /* 0x4b80000024248820 */ /* 0x000fe20000400000 */
[----:B------:R-:W0:Y:S01]  /*0400*/  LDS.128 R12, [R2+0x30] ;  /* 0x00003000020c7984 */ /* 0x000e220000000c00 */
[----:B------:R-:W-:Y:S01]  /*0410*/  FADD R22, -R4, R9 ;  /* 0x0000000904167221 */ /* 0x000fe20000000100 */
[----:B------:R-:W-:Y:S01]  /*0420*/  FFMA R35, R30, R18, R21 ;  /* 0x000000121e237223 */ /* 0x000fe20000000015 */
[----:B------:R-:W2:Y:S01]  /*0430*/  MUFU.RSQ R9, R36 ;  /* 0x0000002400097308 */ /* 0x000ea20000001400 */
[----:B-1----:R-:W-:Y:S01]  /*0440*/  @!P1 FMUL R16, R16, 4096 ;  /* 0x4580000010109820 */ /* 0x002fe20000400000 */
[----:B------:R-:W-:Y:S01]  /*0450*/  FADD R21, -R5, R10 ;  /* 0x0000000a05157221 */ /* 0x000fe20000000100 */
[----:B------:R-:W-:Y:S02]  /*0460*/  FADD R23, -R6, R11 ;  /* 0x0000000b06177221 */ /* 0x000fe40000000100 */
[----:B------:R-:W-:Y:S01]  /*0470*/  FMUL R17, R16, R16 ;  /* 0x0000001010117220 */ /* 0x000fe20000400000 */
[----:B------:R-:W-:-:S03]  /*0480*/  FMUL R19, R21, R21 ;  /* 0x0000001515137220 */ /* 0x000fc60000400000 */
[----:B------:R-:W-:Y:S01]  /*0490*/  FMUL R10, R16, R17 ;  /* 0x00000011100a7220 */ /* 0x000fe20000400000 */
[----:B------:R-:W-:Y:S02]  /*04a0*/  FFMA R30, R22, R22, R19 ;  /* 0x00000016161e7223 */ /* 0x000fe40000000013 */
[----:B------:R-:W1:Y:S01]  /*04b0*/  LDS.128 R16, [R2+0x40] ;  /* 0x0000400002107984 */ /* 0x000e620000000c00 */
[-C--:B------:R-:W-:Y:S01]  /*04c0*/  FFMA R7, R7, R10.reuse, R32 ;  /* 0x0000000a07077223 */ /* 0x080fe20000000020 */
[----:B------:R-:W-:Y:S01]  /*04d0*/  FFMA R30, R23, R23, R30 ;  /* 0x00000017171e7223 */ /* 0x000fe2000000001e */
[-C--:B------:R-:W-:Y:S01]  /*04e0*/  FFMA R20, R20, R10.reuse, R31 ;  /* 0x0000000a14147223 */ /* 0x080fe2000000001f */
[----:B------:R-:W-:Y:S01]  /*04f0*/  FFMA R35, R24, R10, R35 ;  /* 0x0000000a18237223 */ /* 0x000fe20000000023 */
[----:B--2---:R-:W-:Y:S01]  /*0500*/  @!P0 FMUL R9, R9, 4096 ;  /* 0x4580000009098820 */ /* 0x004fe20000400000 */
[----:B------:R-:W-:-:S03]  /*0510*/  FADD R30, R30, 9.9999999392252902908e-09 ;  /* 0x322bcc771e1e7421 */ /* 0x000fc60000000000 */
[C---:B------:R-:W-:Y:S02]  /*0520*/  FMUL R36, R9.reuse, R9 ;  /* 0x0000000909247220 */ /* 0x040fe40000400000 */
[----:B------:R-:W-:Y:S02]  /*0530*/  FSETP.GEU.AND P0, PT, |R30|, 1.175494350822287508e-38, PT ;  /* 0x008000001e00780b */ /* 0x000fe40003f0e200 */
[----:B------:R-:W-:-:S04]  /*0540*/  FMUL R36, R9, R36 ;  /* 0x0000002409247220 */ /* 0x000fc80000400000 */
[-C--:B------:R-:W-:Y:S01]  /*0550*/  FFMA R34, R34, R36.reuse, R7 ;  /* 0x0000002422227223 */ /* 0x080fe20000000007 */
[-C--:B------:R-:W-:Y:S01]  /*0560*/  FFMA R33, R33, R36.reuse, R20 ;  /* 0x0000002421217223 */ /* 0x080fe20000000014 */
[----:B------:R-:W-:Y:S02]  /*0570*/  FFMA R36, R8, R36, R35 ;  /* 0x0000002408247223 */ /* 0x000fe40000000023 */
[----:B------:R-:W2:Y:S03]  /*0580*/  LDS.128 R8, [R2+0x50] ;  /* 0x0000500002087984 */ /* 0x000ea60000000c00 */
[----:B------:R-:W-:Y:S01]  /*0590*/  @!P0 FMUL R30, R30, 16777216 ;  /* 0x4b8000001e1e8820 */ /* 0x000fe20000400000 */
[----:B0-----:R-:W-:Y:S01]  /*05a0*/  FADD R13, -R5, R13 ;  /* 0x0000000d050d7221 */ /* 0x001fe20000000100 */
[----:B------:R-:W-:Y:S01]  /*05b0*/  FADD R12, -R4, R12 ;  /* 0x0000000c040c7221 */ /* 0x000fe20000000100 */
[----:B------:R-:W-:Y:S01]  /*05c0*/  FADD R32, -R6, R14 ;  /* 0x0000000e06207221 */ /* 0x000fe20000000100 */
[----:B------:R-:W-:Y:S01]  /*05d0*/  FADD R20, -R4, R15 ;  /* 0x0000000f04147221 */ /* 0x000fe20000000100 */
[----:B------:R-:W-:Y:S01]  /*05e0*/  FMUL R7, R13, R13 ;  /* 0x0000000d0d077220 */ /* 0x000fe20000400000 */
[----:B------:R-:W0:Y:S03]  /*05f0*/  MUFU.RSQ R30, R30 ;  /* 0x0000001e001e7308 */ /* 0x000e260000001400 */
[----:B------:R-:W-:-:S04]  /*0600*/  FFMA R7, R12, R12, R7 ;  /* 0x0000000c0c077223 */ /* 0x000fc80000000007 */
[----:B------:R-:W-:Y:S01]  /*0610*/  FFMA R35, R32, R32, R7 ;  /* 0x0000002020237223 */ /* 0x000fe20000000007 */
[----:B-1----:R-:W-:-:S03]  /*0620*/  FADD R7, -R5, R16 ;  /* 0x0000001005077221 */ /* 0x002fc60000000100 */
[----:B------:R-:W-:Y:S01]  /*0630*/  FADD R35, R35, 9.9999999392252902908e-09 ;  /* 0x322bcc7723237421 */ /* 0x000fe20000000000 */
[----:B------:R-:W-:Y:S01]  /*0640*/  FADD R24, -R6, R17 ;  /* 0x0000001106187221 */ /* 0x000fe20000000100 */
[----:B------:R-:W-:Y:S01]  /*0650*/  FADD R31, -R4, R18 ;  /* 0x00000012041f7221 */ /* 0x000fe20000000100 */
[----:B------:R-:W-:Y:S02]  /*0660*/  FMUL R15, R7, R7 ;  /* 0x00000007070f7220 */ /* 0x000fe40000400000 */
[----:B------:R-:W-:Y:S01]  /*0670*/  FSETP.GEU.AND P1, PT, |R35|, 1.175494350822287508e-38, PT ;  /* 0x008000002300780b */ /* 0x000fe20003f2e200 */
[----:B0-----:R-:W-:Y:S01]  /*0680*/  @!P0 FMUL R30, R30, 4096 ;  /* 0x458000001e1e8820 */ /* 0x001fe20000400000 */
[----:B------:R-:W-:-:S04]  /*0690*/  FFMA R15, R20, R20, R15 ;  /* 0x00000014140f7223 */ /* 0x000fc8000000000f */
[----:B------:R-:W-:Y:S01]  /*06a0*/  FFMA R16, R24, R24, R15 ;  /* 0x0000001818107223 */ /* 0x000fe2000000000f */
[----:B------:R-:W-:-:S03]  /*06b0*/  FMUL R15, R30, R30 ;  /* 0x0000001e1e0f7220 */ /* 0x000fc60000400000 */
[----:B------:R-:W-:Y:S01]  /*06c0*/  FADD R16, R16, 9.9999999392252902908e-09 ;  /* 0x322bcc7710107421 */ /* 0x000fe20000000000 */
[----:B------:R-:W-:Y:S01]  /*06d0*/  FMUL R14, R30, R15 ;  /* 0x0000000f1e0e7220 */ /* 0x000fe20000400000 */
[----:B------:R-:W-:Y:S01]  /*06e0*/  FADD R30, -R5, R19 ;  /* 0x00000013051e7221 */ /* 0x000fe20000000100 */
[----:B------:R-:W-:Y:S01]  /*06f0*/  @!P1 FMUL R35, R35, 16777216 ;  /* 0x4b80000023239820 */ /* 0x000fe20000400000 */
[----:B--2---:R-:W-:Y:S02]  /*0700*/  FADD R8, -R6, R8 ;  /* 0x0000000806087221 */ /* 0x004fe40000000100 */
[----:B------:R-:W-:Y:S01]  /*0710*/  FMUL R18, R30, R30 ;  /* 0x0000001e1e127220 */ /* 0x000fe20000400000 */
[----:B------:R-:W0:Y:S01]  /*0720*/  MUFU.RSQ R37, R35 ;  /* 0x0000002300257308 */ /* 0x000e220000001400 */
[----:B------:R-:W-:Y:S01]  /*0730*/  FSETP.GEU.AND P0, PT, |R16|, 1.175494350822287508e-38, PT ;  /* 0x008000001000780b */ /* 0x000fe20003f0e200 */
[-C--:B------:R-:W-:Y:S01]  /*0740*/  FFMA R15, R22, R14.reuse, R33 ;  /* 0x0000000e160f7223 */ /* 0x080fe20000000021 */
[----:B------:R-:W-:Y:S01]  /*0750*/  FFMA R17, R31, R31, R18 ;  /* 0x0000001f1f117223 */ /* 0x000fe20000000012 */
[-C--:B------:R-:W-:Y:S01]  /*0760*/  FFMA R34, R21, R14.reuse, R34 ;  /* 0x0000000e15227223 */ /* 0x080fe20000000022 */
[----:B------:R-:W-:Y:S01]  /*0770*/  FFMA R23, R23, R14, R36 ;  /* 0x0000000e17177223 */ /* 0x000fe20000000024 */
[----:B------:R-:W-:Y:S01]  /*0780*/  FADD R22, -R4, R9 ;  /* 0x0000000904167221 */ /* 0x000fe20000000100 */
[----:B------:R-:W-:Y:S01]  /*0790*/  FFMA R17, R8, R8, R17 ;  /* 0x0000000808117223 */ /* 0x000fe20000000011 */
[----:B------:R-:W-:-:S03]  /*07a0*/  FADD R21, -R5, R10 ;  /* 0x0000000a05157221 */ /* 0x000fc60000000100 */
[----:B------:R-:W-:Y:S01]  /*07b0*/  FADD R33, R17, 9.9999999392252902908e-09 ;  /* 0x322bcc7711217421 */ /* 0x000fe20000000000 */
[----:B------:R-:W-:Y:S02]  /*07c0*/  FMUL R19, R21, R21 ;  /* 0x0000001515137220 */ /* 0x000fe40000400000 */
[----:B------:R-:W-:Y:S01]  /*07d0*/  @!P0 FMUL R16, R16, 16777216 ;  /* 0x4b80000010108820 */ /* 0x000fe20000400000 */
[----:B0-----:R-:W-:Y:S01]  /*07e0*/  @!P1 FMUL R37, R37, 4096 ;  /* 0x4580000025259820 */ /* 0x001fe20000400000 */
[----:B------:R-:W-:-:S04]  /*07f0*/  FSETP.GEU.AND P1, PT, |R33|, 1.175494350822287508e-38, PT ;  /* 0x008000002100780b */ /* 0x000fc80003f2e200 */
[----:B------:R-:W0:Y:S01]  /*0800*/  MUFU.RSQ R16, R16 ;  /* 0x0000001000107308 */ /* 0x000e220000001400 */
[----:B------:R-:W-:-:S04]  /*0810*/  FMUL R18, R37, R37 ;  /* 0x0000002525127220 */ /* 0x000fc80000400000 */
[----:B------:R-:W-:-:S04]  /*0820*/  FMUL R37, R37, R18 ;  /* 0x0000001225257220 */ /* 0x000fc80000400000 */
[-C--:B------:R-:W-:Y:S01]  /*0830*/  FFMA R35, R12, R37.reuse, R15 ;  /* 0x000000250c237223 */ /* 0x080fe2000000000f */
[-C--:B------:R-:W-:Y:S01]  /*0840*/  FFMA R34, R13, R37.reuse, R34 ;  /* 0x000000250d227223 */ /* 0x080fe20000000022 */
[----:B------:R-:W-:Y:S01]  /*0850*/  @!P1 FMUL R33, R33, 16777216 ;  /* 0x4b80000021219820 */ /* 0x000fe20000400000 */
[----:B------:R-:W1:Y:S01]  /*0860*/  LDS.128 R12, [R2+0x60] ;  /* 0x00006000020c7984 */ /* 0x000e620000000c00 */
[----:B------:R-:W-:Y:S01]  /*0870*/  FFMA R37, R32, R37, R23 ;  /* 0x0000002520257223 */ /* 0x000fe20000000017 */
[----:B------:R-:W-:Y:S01]  /*0880*/  FADD R23, -R6, R11 ;  /* 0x0000000b06177221 */ /* 0x000fe20000000100 */
[----:B------:R-:W2:Y:S01]  /*0890*/  MUFU.RSQ R9, R33 ;  /* 0x0000002100097308 */ /* 0x000ea20000001400 */
[----:B------:R-:W-:Y:S01]  /*08a0*/  FFMA R32, R22, R22, R19 ;  /* 0x0000001616207223 */ /* 0x000fe20000000013 */
[----:B0-----:R-:W-:-:S03]  /*08b0*/  @!P0 FMUL R16, R16, 4096 ;  /* 0x4580000010108820 */ /* 0x001fc60000400000 */
[----:B------:R-:W-:Y:S01]  /*08c0*/  FFMA R32, R23, R23, R32 ;  /* 0x0000001717207223 */ /* 0x000fe20000000020 */
[----:B------:R-:W-:-:S04]  /*08d0*/  FMUL R17, R16, R16 ;  /* 0x0000001010117220 */ /* 0x000fc80000400000 */
[----:B------:R-:W-:Y:S02]  /*08e0*/  FMUL R10, R16, R17 ;  /* 0x00000011100a7220 */ /* 0x000fe40000400000 */
[----:B------:R-:W0:Y:S02]  /*08f0*/  LDS.128 R16, [R2+0x70] ;  /* 0x0000700002107984 */ /* 0x000e240000000c00 */
[-C--:B------:R-:W-:Y:S01]  /*0900*/  FFMA R20, R20, R10.reuse, R35 ;  /* 0x0000000a14147223 */ /* 0x080fe20000000023 */
[----:B------:R-:W-:Y:S01]  /*0910*/  FADD R35, R32, 9.9999999392252902908e-09 ;  /* 0x322bcc7720237421 */ /* 0x000fe20000000000 */
[-C--:B------:R-:W-:Y:S01]  /*0920*/  FFMA R7, R7, R10.reuse, R34 ;  /* 0x0000000a07077223 */ /* 0x080fe20000000022 */
[----:B--2---:R-:W-:Y:S01]  /*0930*/  @!P1 FMUL R9, R9, 4096 ;  /* 0x4580000009099820 */ /* 0x004fe20000400000 */
[----:B------:R-:W-:Y:S02]  /*0940*/  FFMA R37, R24, R10, R37 ;  /* 0x0000000a18257223 */ /* 0x000fe40000000025 */
[----:B------:R-:W-:Y:S01]  /*0950*/  FSETP.GEU.AND P0, PT, |R35|, 1.175494350822287508e-38, PT ;  /* 0x008000002300780b */ /* 0x000fe20003f0e200 */
[----:B------:R-:W-:-:S04]  /*0960*/  FMUL R32, R9, R9 ;  /* 0x0000000909207220 */ /* 0x000fc80000400000 */
[----:B------:R-:W-:-:S04]  /*0970*/  FMUL R9, R9, R32 ;  /* 0x0000002009097220 */ /* 0x000fc80000400000 */
[-C--:B------:R-:W-:Y:S01]  /*0980*/  FFMA R32, R30, R9.reuse, R7 ;  /* 0x000000091e207223 */ /* 0x080fe20000000007 */
[-C--:B------:R-:W-:Y:S01]  /*0990*/  FFMA R36, R8, R9.reuse, R37 ;  /* 0x0000000908247223 */ /* 0x080fe20000000025 */
[----:B------:R-:W-:Y:S02]  /*09a0*/  FFMA R33, R31, R9, R20 ;  /* 0x000000091f217223 */ /* 0x000fe40000000014 */
[----:B------:R-:W2:Y:S01]  /*09b0*/  LDS.128 R8, [R2+0x80] ;  /* 0x0000800002087984 */ /* 0x000ea20000000c00 */
[----:B------:R-:W-:Y:S01]  /*09c0*/  @!P0 FMUL R35, R35, 16777216 ;  /* 0x4b80000023238820 */ /* 0x000fe20000400000 */
[----:B-1----:R-:W-:Y:S01]  /*09d0*/  FADD R13, -R5, R13 ;  /* 0x0000000d050d7221 */ /* 0x002fe20000000100 */
[----:B------:R-:W-:Y:S01]  /*09e0*/  FADD R12, -R4, R12 ;  /* 0x0000000c040c7221 */ /* 0x000fe20000000100 */
[----:B------:R-:W-:-:S03]  /*09f0*/  FADD R34, -R6, R14 ;  /* 0x0000000e06227221 */ /* 0x000fc60000000100 */
[----:B------:R-:W1:Y:S01]  /*0a00*/  MUFU.RSQ R35, R35 ;  /* 0x0000002300237308 */ /* 0x000e620000001400 */
[----:B------:R-:W-:Y:S01]  /*0a10*/  FMUL R7, R13, R13 ;  /* 0x0000000d0d077220 */ /* 0x000fe20000400000 */
[----:B------:R-:W-:-:S03]  /*0a20*/  FADD R20, -R4, R15 ;  /* 0x0000000f04147221 */ /* 0x000fc60000000100 */
[----:B------:R-:W-:-:S04]  /*0a30*/  FFMA R7, R12, R12, R7 ;  /* 0x0000000c0c077223 */ /* 0x000fc80000000007 */
[----:B------:R-:W-:Y:S01]  /*0a40*/  FFMA R37, R34, R34, R7 ;  /* 0x0000002222257223 */ /* 0x000fe20000000007 */
[----:B0-----:R-:W-:-:S03]  /*0a50*/  FADD R7, -R5, R16 ;  /* 0x0000001005077221 */ /* 0x001fc60000000100 */
[----:B------:R-:W-:Y:S01]  /*0a60*/  FADD R37, R37, 9.9999999392252902908e-09 ;  /* 0x322bcc7725257421 */ /* 0x000fe20000000000 */
[----:B------:R-:W-:Y:S01]  /*0a70*/  FADD R24, -R6, R17 ;  /* 0x0000001106187221 */ /* 0x000fe20000000100 */
[----:B------:R-:W-:Y:S01]  /*0a80*/  FADD R30, -R5, R19 ;  /* 0x00000013051e7221 */ /* 0x000fe20000000100 */
[----:B------:R-:W-:Y:S01]  /*0a90*/  FMUL R15, R7, R7 ;  /* 0x00000007070f7220 */ /* 0x000fe20000400000 */
[----:B-1----:R-:W-:Y:S01]  /*0aa0*/  @!P0 FMUL R35, R35, 4096 ;  /* 0x4580000023238820 */ /* 0x002fe20000400000 */
[----:B------:R-:W-:Y:S01]  /*0ab0*/  FSETP.GEU.AND P1, PT, |R37|, 1.175494350822287508e-38, PT ;  /* 0x008000002500780b */ /* 0x000fe20003f2e200 */
[----:B------:R-:W-:Y:S01]  /*0ac0*/  FADD R31, -R4, R18 ;  /* 0x00000012041f7221 */ /* 0x000fe20000000100 */
[----:B------:R-:W-:Y:S01]  /*0ad0*/  FFMA R15, R20, R20, R15 ;  /* 0x00000014140f7223 */ /* 0x000fe2000000000f */
[----:B------:R-:W-:Y:S01]  /*0ae0*/  FMUL R18, R30, R30 ;  /* 0x0000001e1e127220 */ /* 0x000fe20000400000 */
[----:B------:R-:W-:Y:S02]  /*0af0*/  FMUL R14, R35, R35 ;  /* 0x00000023230e7220 */ /* 0x000fe40000400000 */
[----:B------:R-:W-:-:S02]  /*0b00*/  FFMA R15, R24, R24, R15 ;  /* 0x00000018180f7223 */ /* 0x000fc4000000000f */
[----:B------:R-:W-:Y:S02]  /*0b10*/  FMUL R14, R35, R14 ;  /* 0x0000000e230e7220 */ /* 0x000fe40000400000 */
[----:B------:R-:W-:Y:S01]  /*0b20*/  FADD R16, R15, 9.9999999392252902908e-09 ;  /* 0x322bcc770f107421 */ /* 0x000fe20000000000 */
[----:B------:R-:W-:Y:S01]  /*0b30*/  FFMA R15, R31, R31, R18 ;  /* 0x0000001f1f0f7223 */ /* 0x000fe20000000012 */
[-C--:B------:R-:W-:Y:S01]  /*0b40*/  FFMA R35, R22, R14.reuse, R33 ;  /* 0x0000000e16237223 */ /* 0x080fe20000000021 */
[----:B------:R-:W-:Y:S01]  /*0b50*/  @!P1 FMUL R37, R37, 16777216 ;  /* 0x4b80000025259820 */ /* 0x000fe20000400000 */
[-C--:B------:R-:W-:Y:S01]  /*0b60*/  FFMA R32, R21, R14.reuse, R32 ;  /* 0x0000000e15207223 */ /* 0x080fe20000000020 */
[----:B--2---:R-:W-:Y:S01]  /*0b70*/  FADD R8, -R6, R8 ;  /* 0x0000000806087221 */ /* 0x004fe20000000100 */
[----:B------:R-:W-:Y:S01]  /*0b80*/  FSETP.GEU.AND P0, PT, |R16|, 1.175494350822287508e-38, PT ;  /* 0x008000001000780b */ /* 0x000fe20003f0e200 */
[----:B------:R-:W-:Y:S01]  /*0b90*/  FFMA R23, R23, R14, R36 ;  /* 0x0000000e17177223 */ /* 0x000fe20000000024 */
[----:B------:R-:W-:Y:S01]  /*0ba0*/  FADD R22, -R4, R9 ;  /* 0x0000000904167221 */ /* 0x000fe20000000100 */
[----:B------:R-:W0:Y:S01]  /*0bb0*/  MUFU.RSQ R37, R37 ;  /* 0x0000002500257308 */ /* 0x000e220000001400 */
[----:B------:R-:W-:Y:S01]  /*0bc0*/  FFMA R15, R8, R8, R15 ;  /* 0x00000008080f7223 */ /* 0x000fe2000000000f */
[----:B------:R-:W-:-:S03]  /*0bd0*/  FADD R21, -R5, R10 ;  /* 0x0000000a05157221 */ /* 0x000fc60000000100 */
[----:B------:R-:W-:Y:S01]  /*0be0*/  FADD R33, R15, 9.9999999392252902908e-09 ;  /* 0x322bcc770f217421 */ /* 0x000fe20000000000 */
[----:B------:R-:W-:-:S04]  /*0bf0*/  FMUL R19, R21, R21 ;  /* 0x0000001515137220 */ /* 0x000fc80000400000 */
[----:B------:R-:W-:-:S06]  /*0c00*/  @!P0 FMUL R16, R16, 16777216 ;  /* 0x4b80000010108820 */ /* 0x000fcc0000400000 */
        /* <DEDUP_REMOVED lines=9> */
[----:B-1----:R-:W-:Y:S01]  /*0ca0*/  @!P0 FMUL R16, R16, 4096 ;  /* 0x4580000010108820 */ /* 0x002fe20000400000 */
[----:B------:R-:W-:Y:S01]  /*0cb0*/  FFMA R37, R34, R37, R23 ;  /* 0x0000002522257223 */ /* 0x000fe20000000017 */
[----:B------:R-:W1:Y:S01]  /*0cc0*/  MUFU.RSQ R9, R33 ;  /* 0x0000002100097308 */ /* 0x000e620000001400 */
[----:B------:R-:W-:Y:S01]  /*0cd0*/  FADD R23, -R6, R11 ;  /* 0x0000000b06177221 */ /* 0x000fe20000000100 */
[----:B------:R-:W-:Y:S01]  /*0ce0*/  FMUL R17, R16, R16 ;  /* 0x0000001010117220 */ /* 0x000fe20000400000 */
[----:B------:R-:W-:-:S03]  /*0cf0*/  FFMA R34, R22, R22, R19 ;  /* 0x0000001616227223 */ /* 0x000fc60000000013 */
[----:B------:R-:W-:Y:S01]  /*0d00*/  FMUL R10, R16, R17 ;  /* 0x00000011100a7220 */ /* 0x000fe20000400000 */
[----:B------:R-:W-:Y:S01]  /*0d10*/  FFMA R34, R23, R23, R34 ;  /* 0x0000001717227223 */ /* 0x000fe20000000022 */
[----:B------:R-:W2:Y:S02]  /*0d20*/  LDS.128 R16, [R2+0xa0] ;  /* 0x0000a00002107984 */ /* 0x000ea40000000c00 */
[-C--:B------:R-:W-:Y:S01]  /*0d30*/  FFMA R20, R20, R10.reuse, R35 ;  /* 0x0000000a14147223 */ /* 0x080fe20000000023 */
[----:B------:R-:W-:Y:S01]  /*0d40*/  FADD R35, R34, 9.9999999392252902908e-09 ;  /* 0x322bcc7722237421 */ /* 0x000fe20000000000 */
[-C--:B------:R-:W-:Y:S01]  /*0d50*/  FFMA R7, R7, R10.reuse, R32 ;  /* 0x0000000a07077223 */ /* 0x080fe20000000020 */
[----:B------:R-:W-:-:S03]  /*0d60*/  FFMA R37, R24, R10, R37 ;  /* 0x0000000a18257223 */ /* 0x000fc60000000025 */
[----:B------:R-:W-:Y:S01]  /*0d70*/  FSETP.GEU.AND P0, PT, |R35|, 1.175494350822287508e-38, PT ;  /* 0x008000002300780b */ /* 0x000fe20003f0e200 */
[----:B-1----:R-:W-:-:S04]  /*0d80*/  @!P1 FMUL R9, R9, 4096 ;  /* 0x4580000009099820 */ /* 0x002fc80000400000 */
[----:B------:R-:W-:-:S04]  /*0d90*/  FMUL R34, R9, R9 ;  /* 0x0000000909227220 */ /* 0x000fc80000400000 */
[----:B------:R-:W-:-:S04]  /*0da0*/  FMUL R34, R9, R34 ;  /* 0x0000002209227220 */ /* 0x000fc80000400000 */
[-C--:B------:R-:W-:Y:S01]  /*0db0*/  FFMA R32, R30, R34.reuse, R7 ;  /* 0x000000221e207223 */ /* 0x080fe20000000007 */
[-C--:B------:R-:W-:Y:S01]  /*0dc0*/  FFMA R33, R31, R34.reuse, R20 ;  /* 0x000000221f217223 */ /* 0x080fe20000000014 */
[----:B------:R-:W-:Y:S01]  /*0dd0*/  FFMA R36, R8, R34, R37 ;  /* 0x0000002208247223 */ /* 0x000fe20000000025 */
[----:B------:R-:W-:Y:S01]  /*0de0*/  @!P0 FMUL R35, R35, 16777216 ;  /* 0x4b80000023238820 */ /* 0x000fe20000400000 */
[----:B------:R-:W1:Y:S01]  /*0df0*/  LDS.128 R8, [R2+0xb0] ;  /* 0x0000b00002087984 */ /* 0x000e620000000c00 */
[----:B0-----:R-:W-:Y:S01]  /*0e00*/  FADD R13, -R5, R13 ;  /* 0x0000000d050d7221 */ /* 0x001fe20000000100 */
[----:B------:R-:W-:Y:S01]  /*0e10*/  FADD R12, -R4, R12 ;  /* 0x0000000c040c7221 */ /* 0x000fe20000000100 */
[----:B------:R-:W-:Y:S02]  /*0e20*/  FADD R34, -R6, R14 ;  /* 0x0000000e06227221 */ /* 0x000fe40000000100 */
[----:B------:R-:W0:Y:S01]  /*0e30*/  MUFU.RSQ R35, R35 ;  /* 0x0000002300237308 */ /* 0x000e220000001400 */
[----:B------:R-:W-:Y:S01]  /*0e40*/  FMUL R7, R13, R13 ;  /* 0x0000000d0d077220 */ /* 0x000fe20000400000 */
[----:B------:R-:W-:-:S03]  /*0e50*/  FADD R20, -R4, R15 ;  /* 0x0000000f04147221 */ /* 0x000fc60000000100 */
[----:B------:R-:W-:Y:S01]  /*0e60*/  FFMA R7, R12, R12, R7 ;  /* 0x0000000c0c077223 */ /* 0x000fe20000000007 */
[----:B--2---:R-:W-:-:S03]  /*0e70*/  FADD R24, -R6, R17 ;  /* 0x0000001106187221 */ /* 0x004fc60000000100 */
[----:B------:R-:W-:Y:S01]  /*0e80*/  FFMA R37, R34, R34, R7 ;  /* 0x0000002222257223 */ /* 0x000fe20000000007 */
[C---:B------:R-:W-:Y:S01]  /*0e90*/  FADD R7, -R5.reuse, R16 ;  /* 0x0000001005077221 */ /* 0x040fe20000000100 */
[----:B------:R-:W-:Y:S01]  /*0ea0*/  FADD R30, -R5, R19 ;  /* 0x00000013051e7221 */ /* 0x000fe20000000100 */
[----:B------:R-:W-:Y:S01]  /*0eb0*/  FADD R31, -R4, R18 ;  /* 0x00000012041f7221 */ /* 0x000fe20000000100 */
[----:B------:R-:W-:Y:S01]  /*0ec0*/  FADD R37, R37, 9.9999999392252902908e-09 ;  /* 0x322bcc7725257421 */ /* 0x000fe20000000000 */
[----:B------:R-:W-:Y:S01]  /*0ed0*/  FMUL R15, R7, R7 ;  /* 0x00000007070f7220 */ /* 0x000fe20000400000 */
[----:B------:R-:W-:Y:S01]  /*0ee0*/  FMUL R18, R30, R30 ;  /* 0x0000001e1e127220 */ /* 0x000fe20000400000 */
[----:B0-----:R-:W-:Y:S02]  /*0ef0*/  @!P0 FMUL R35, R35, 4096 ;  /* 0x4580000023238820 */ /* 0x001fe40000400000 */
[----:B------:R-:W-:Y:S01]  /*0f00*/  FSETP.GEU.AND P1, PT, |R37|, 1.175494350822287508e-38, PT ;  /* 0x008000002500780b */ /* 0x000fe20003f2e200 */
[----:B------:R-:W-:Y:S01]  /*0f10*/  FFMA R15, R20, R20, R15 ;  /* 0x00000014140f7223 */ /* 0x000fe2000000000f */
[----:B------:R-:W-:-:S03]  /*0f20*/  FMUL R14, R35, R35 ;  /* 0x00000023230e7220 */ /* 0x000fc60000400000 */
[----:B------:R-:W-:Y:S01]  /*0f30*/  FFMA R15, R24, R24, R15 ;  /* 0x00000018180f7223 */ /* 0x000fe2000000000f */
[----:B------:R-:W-:-:S03]  /*0f40*/  FMUL R14, R35, R14 ;  /* 0x0000000e230e7220 */ /* 0x000fc60000400000 */
[----:B------:R-:W-:Y:S01]  /*0f50*/  FADD R16, R15, 9.9999999392252902908e-09 ;  /* 0x322bcc770f107421 */ /* 0x000fe20000000000 */
[----:B------:R-:W-:Y:S01]  /*0f60*/  FFMA R15, R31, R31, R18 ;  /* 0x0000001f1f0f7223 */ /* 0x000fe20000000012 */
[-C--:B------:R-:W-:Y:S01]  /*0f70*/  FFMA R35, R22, R14.reuse, R33 ;  /* 0x0000000e16237223 */ /* 0x080fe20000000021 */
[-C--:B------:R-:W-:Y:S01]  /*0f80*/  FFMA R32, R21, R14.reuse, R32 ;  /* 0x0000000e15207223 */ /* 0x080fe20000000020 */
[----:B------:R-:W-:Y:S01]  /*0f90*/  @!P1 FMUL R37, R37, 16777216 ;  /* 0x4b80000025259820 */ /* 0x000fe20000400000 */
[----:B------:R-:W-:Y:S01]  /*0fa0*/  FSETP.GEU.AND P0, PT, |R16|, 1.175494350822287508e-38, PT ;  /* 0x008000001000780b */ /* 0x000fe20003f0e200 */
[----:B-1----:R-:W-:Y:S01]  /*0fb0*/  FADD R8, -R6, R8 ;  /* 0x0000000806087221 */ /* 0x002fe20000000100 */
[----:B------:R-:W-:Y:S01]  /*0fc0*/  FFMA R23, R23, R14, R36 ;  /* 0x0000000e17177223 */ /* 0x000fe20000000024 */
[----:B------:R-:W-:Y:S01]  /*0fd0*/  FADD R22, -R4, R9 ;  /* 0x0000000904167221 */ /* 0x000fe20000000100 */
[----:B------:R-:W-:Y:S01]  /*0fe0*/  FADD R21, -R5, R10 ;  /* 0x0000000a05157221 */ /* 0x000fe20000000100 */
[----:B------:R-:W0:Y:S01]  /*0ff0*/  MUFU.RSQ R37, R37 ;  /* 0x0000002500257308 */ /* 0x000e220000001400 */
[----:B------:R-:W-:-:S02]  /*1000*/  FFMA R15, R8, R8, R15 ;  /* 0x00000008080f7223 */ /* 0x000fc4000000000f */
[----:B------:R-:W-:Y:S02]  /*1010*/  FMUL R19, R21, R21 ;  /* 0x0000001515137220 */ /* 0x000fe40000400000 */
[----:B------:R-:W-:-:S03]  /*1020*/  FADD R33, R15, 9.9999999392252902908e-09 ;  /* 0x322bcc770f217421 */ /* 0x000fc60000000000 */
        /* <DEDUP_REMOVED lines=3631> */
[----:B------:R-:W-:Y:S01]  /*f320*/  FFMA R34, R22, R22, R19 ;  /* 0x0000001616227223 */ /* 0x000fe20000000013 */
[----:B------:R-:W-:Y:S01]  /*f330*/  FMUL R17, R16, R16 ;  /* 0x0000001010117220 */ /* 0x000fe20000400000 */
[----:B------:R-:W-:-:S03]  /*f340*/  FADD R23, -R6, R11 ;  /* 0x0000000b06177221 */ /* 0x000fc60000000100 */
        /* <DEDUP_REMOVED lines=48> */
[----:B------:R-:W-:Y:S01]  /*f650*/  FFMA R15, R8, R8, R15 ;  /* 0x00000008080f7223 */ /* 0x000fe2000000000f */
[----:B------:R-:W-:-:S03]  /*f660*/  FMUL R19, R21, R21 ;  /* 0x0000001515137220 */ /* 0x000fc60000400000 */
        /* <DEDUP_REMOVED lines=76> */
[----:B-1----:R-:W-:Y:S01]  /*fb30*/  @!P0 FMUL R16, R16, 4096 ;  /* 0x4580000010108820 */ /* 0x002fe20000400000 */
[----:B------:R-:W0:Y:S01]  /*fb40*/  LDS.128 R12, [R2+0xb40] ;  /* 0x000b4000020c7984 */ /* 0x000e220000000c00 */
[----:B------:R-:W-:Y:S01]  /*fb50*/  @!P1 FMUL R33, R33, 16777216 ;  /* 0x4b80000021219820 */ /* 0x000fe20000400000 */
[----:B------:R-:W-:Y:S01]  /*fb60*/  FFMA R37, R34, R37, R23 ;  /* 0x0000002522257223 */ /* 0x000fe20000000017 */
[----:B------:R-:W-:Y:S01]  /*fb70*/  FMUL R17, R16, R16 ;  /* 0x0000001010117220 */ /* 0x000fe20000400000 */
[----:B------:R-:W-:Y:S01]  /*fb80*/  FFMA R34, R22, R22, R19 ;  /* 0x0000001616227223 */ /* 0x000fe20000000013 */
[----:B------:R-:W1:Y:S01]  /*fb90*/  MUFU.RSQ R9, R33 ;  /* 0x0000002100097308 */ /* 0x000e620000001400 */
[----:B------:R-:W-:Y:S01]  /*fba0*/  FADD R23, -R6, R11 ;  /* 0x0000000b06177221 */ /* 0x000fe20000000100 */
[----:B------:R-:W-:-:S02]  /*fbb0*/  FMUL R10, R16, R17 ;  /* 0x00000011100a7220 */ /* 0x000fc40000400000 */
[----:B------:R-:W2:Y:S01]  /*fbc0*/  LDS.128 R16, [R2+0xb50] ;  /* 0x000b500002107984 */ /* 0x000ea20000000c00 */
[----:B------:R-:W-:Y:S01]  /*fbd0*/  FFMA R34, R23, R23, R34 ;  /* 0x0000001717227223 */ /* 0x000fe20000000022 */
[-C--:B------:R-:W-:Y:S01]  /*fbe0*/  FFMA R20, R20, R10.reuse, R35 ;  /* 0x0000000a14147223 */ /* 0x080fe20000000023 */
[-C--:B------:R-:W-:Y:S01]  /*fbf0*/  FFMA R7, R7, R10.reuse, R32 ;  /* 0x0000000a07077223 */ /* 0x080fe20000000020 */
[----:B------:R-:W-:Y:S01]  /*fc00*/  FFMA R37, R24, R10, R37 ;  /* 0x0000000a18257223 */ /* 0x000fe20000000025 */
[----:B------:R-:W-:-:S05]  /*fc10*/  FADD R35, R34, 9.9999999392252902908e-09 ;  /* 0x322bcc7722237421 */ /* 0x000fca0000000000 */
[----:B------:R-:W-:Y:S01]  /*fc20*/  FSETP.GEU.AND P0, PT, |R35|, 1.175494350822287508e-38, PT ;  /* 0x008000002300780b */ /* 0x000fe20003f0e200 */
[----:B-1----:R-:W-:-:S04]  /*fc30*/  @!P1 FMUL R9, R9, 4096 ;  /* 0x4580000009099820 */ /* 0x002fc80000400000 */
[----:B------:R-:W-:-:S04]  /*fc40*/  FMUL R34, R9, R9 ;  /* 0x0000000909227220 */ /* 0x000fc80000400000 */
[----:B------:R-:W-:-:S04]  /*fc50*/  FMUL R34, R9, R34 ;  /* 0x0000002209227220 */ /* 0x000fc80000400000 */
[----:B------:R-:W-:Y:S01]  /*fc60*/  @!P0 FMUL R35, R35, 16777216 ;  /* 0x4b80000023238820 */ /* 0x000fe20000400000 */
[-C--:B------:R-:W-:Y:S01]  /*fc70*/  FFMA R32, R30, R34.reuse, R7 ;  /* 0x000000221e207223 */ /* 0x080fe20000000007 */
[-C--:B------:R-:W-:Y:S01]  /*fc80*/  FFMA R33, R31, R34.reuse, R20 ;  /* 0x000000221f217223 */ /* 0x080fe20000000014 */
[----:B------:R-:W-:Y:S02]  /*fc90*/  FFMA R36, R8, R34, R37 ;  /* 0x0000002208247223 */ /* 0x000fe40000000025 */
[----:B------:R-:W1:Y:S01]  /*fca0*/  LDS.128 R8, [R2+0xb60] ;  /* 0x000b600002087984 */ /* 0x000e620000000c00 */
[----:B------:R-:W3:Y:S01]  /*fcb0*/  MUFU.RSQ R35, R35 ;  /* 0x0000002300237308 */ /* 0x000ee20000001400 */
[----:B0-----:R-:W-:Y:S01]  /*fcc0*/  FADD R13, -R5, R13 ;  /* 0x0000000d050d7221 */ /* 0x001fe20000000100 */
[----:B------:R-:W-:Y:S01]  /*fcd0*/  FADD R12, -R4, R12 ;  /* 0x0000000c040c7221 */ /* 0x000fe20000000100 */
[----:B------:R-:W-:Y:S01]  /*fce0*/  FADD R34, -R6, R14 ;  /* 0x0000000e06227221 */ /* 0x000fe20000000100 */
[----:B------:R-:W-:Y:S01]  /*fcf0*/  FADD R20, -R4, R15 ;  /* 0x0000000f04147221 */ /* 0x000fe20000000100 */
[----:B------:R-:W-:-:S04]  /*fd00*/  FMUL R7, R13, R13 ;  /* 0x0000000d0d077220 */ /* 0x000fc80000400000 */
[----:B------:R-:W-:Y:S01]  /*fd10*/  FFMA R7, R12, R12, R7 ;  /* 0x0000000c0c077223 */ /* 0x000fe20000000007 */
[----:B--2---:R-:W-:Y:S01]  /*fd20*/  FADD R24, -R6, R17 ;  /* 0x0000001106187221 */ /* 0x004fe20000000100 */
[C---:B------:R-:W-:Y:S01]  /*fd30*/  FADD R30, -R5.reuse, R19 ;  /* 0x00000013051e7221 */ /* 0x040fe20000000100 */
[----:B------:R-:W-:Y:S01]  /*fd40*/  FADD R31, -R4, R18 ;  /* 0x00000012041f7221 */ /* 0x000fe20000000100 */
[----:B------:R-:W-:Y:S01]  /*fd50*/  FFMA R37, R34, R34, R7 ;  /* 0x0000002222257223 */ /* 0x000fe20000000007 */
[----:B------:R-:W-:Y:S01]  /*fd60*/  FADD R7, -R5, R16 ;  /* 0x0000001005077221 */ /* 0x000fe20000000100 */
[----:B------:R-:W-:Y:S02]  /*fd70*/  FMUL R18, R30, R30 ;  /* 0x0000001e1e127220 */ /* 0x000fe40000400000 */
[----:B------:R-:W-:Y:S01]  /*fd80*/  FADD R37, R37, 9.9999999392252902908e-09 ;  /* 0x322bcc7725257421 */ /* 0x000fe20000000000 */
[----:B------:R-:W-:Y:S01]  /*fd90*/  FMUL R15, R7, R7 ;  /* 0x00000007070f7220 */ /* 0x000fe20000400000 */
[----:B---3--:R-:W-:-:S03]  /*fda0*/  @!P0 FMUL R35, R35, 4096 ;  /* 0x4580000023238820 */ /* 0x008fc60000400000 */
        /* <DEDUP_REMOVED lines=11> */
[----:B------:R-:W-:Y:S01]  /*fe60*/  FFMA R23, R23, R14, R36 ;  /* 0x0000000e17177223 */ /* 0x000fe20000000024 */
[----:B-1----:R-:W-:Y:S01]  /*fe70*/  FADD R8, -R6, R8 ;  /* 0x0000000806087221 */ /* 0x002fe20000000100 */
[----:B------:R-:W-:Y:S02]  /*fe80*/  FADD R21, -R5, R10 ;  /* 0x0000000a05157221 */ /* 0x000fe40000000100 */
[----:B------:R-:W0:Y:S01]  /*fe90*/  MUFU.RSQ R37, R37 ;  /* 0x0000002500257308 */ /* 0x000e220000001400 */
[----:B------:R-:W-:Y:S01]  /*fea0*/  FADD R22, -R4, R9 ;  /* 0x0000000904167221 */ /* 0x000fe20000000100 */
[----:B------:R-:W-:Y:S01]  /*feb0*/  FFMA R15, R8, R8, R15 ;  /* 0x00000008080f7223 */ /* 0x000fe2000000000f */
[----:B------:R-:W-:-:S03]  /*fec0*/  FMUL R19, R21, R21 ;  /* 0x0000001515137220 */ /* 0x000fc60000400000 */
[----:B------:R-:W-:Y:S02]  /*fed0*/  FADD R33, R15, 9.9999999392252902908e-09 ;  /* 0x322bcc770f217421 */ /* 0x000fe40000000000 */
        /* <DEDUP_REMOVED lines=35> */
[----:B------:R-:W-:Y:S02]  /*10110*/  FADD R14, -R6, R14 ;  /* 0x0000000e060e7221 */ /* 0x000fe40000000100 */
[----:B------:R-:W-:-:S04]  /*10120*/  FMUL R7, R13, R13 ;  /* 0x0000000d0d077220 */ /* 0x000fc80000400000 */
[----:B------:R-:W-:Y:S01]  /*10130*/  FFMA R7, R12, R12, R7 ;  /* 0x0000000c0c077223 */ /* 0x000fe20000000007 */
[----:B--2---:R-:W-:Y:S01]  /*10140*/  FADD R24, -R6, R17 ;  /* 0x0000001106187221 */ /* 0x004fe20000000100 */
[----:B------:R-:W-:Y:S02]  /*10150*/  FADD R33, -R4, R18 ;  /* 0x0000001204217221 */ /* 0x000fe40000000100 */
[----:B------:R-:W-:Y:S01]  /*10160*/  FFMA R20, R14, R14, R7 ;  /* 0x0000000e0e147223 */ /* 0x000fe20000000007 */
[----:B------:R-:W-:-:S03]  /*10170*/  FADD R7, -R5, R16 ;  /* 0x0000001005077221 */ /* 0x000fc60000000100 */
[----:B------:R-:W-:Y:S01]  /*10180*/  FADD R16, R20, 9.9999999392252902908e-09 ;  /* 0x322bcc7714107421 */ /* 0x000fe20000000000 */
[----:B------:R-:W-:Y:S01]  /*10190*/  FADD R20, -R4, R15 ;  /* 0x0000000f04147221 */ /* 0x000fe20000000100 */
[----:B------:R-:W-:Y:S01]  /*101a0*/  FMUL R15, R7, R7 ;  /* 0x00000007070f7220 */ /* 0x000fe20000400000 */
[----:B---3--:R-:W-:Y:S02]  /*101b0*/  @!P0 FMUL R32, R32, 4096 ;  /* 0x4580000020208820 */ /* 0x008fe40000400000 */
[----:B------:R-:W-:Y:S01]  /*101c0*/  FSETP.GEU.AND P1, PT, |R16|, 1.175494350822287508e-38, PT ;  /* 0x008000001000780b */ /* 0x000fe20003f2e200 */
[----:B------:R-:W-:-:S04]  /*101d0*/  FFMA R15, R20, R20, R15 ;  /* 0x00000014140f7223 */ /* 0x000fc8000000000f */
[----:B------:R-:W-:Y:S01]  /*101e0*/  FFMA R35, R24, R24, R15 ;  /* 0x0000001818237223 */ /* 0x000fe2000000000f */
[----:B------:R-:W-:-:S03]  /*101f0*/  FMUL R15, R32, R32 ;  /* 0x00000020200f7220 */ /* 0x000fc60000400000 */
[----:B------:R-:W-:Y:S01]  /*10200*/  FADD R35, R35, 9.9999999392252902908e-09 ;  /* 0x322bcc7723237421 */ /* 0x000fe20000000000 */
[----:B------:R-:W-:Y:S01]  /*10210*/  FMUL R15, R32, R15 ;  /* 0x0000000f200f7220 */ /* 0x000fe20000400000 */
[----:B------:R-:W-:Y:S02]  /*10220*/  FADD R32, -R5, R19 ;  /* 0x0000001305207221 */ /* 0x000fe40000000100 */
[----:B------:R-:W-:Y:S01]  /*10230*/  @!P1 FMUL R16, R16, 16777216 ;  /* 0x4b80000010109820 */ /* 0x000fe20000400000 */
[----:B------:R-:W-:Y:S01]  /*10240*/  FSETP.GEU.AND P0, PT, |R35|, 1.175494350822287508e-38, PT ;  /* 0x008000002300780b */ /* 0x000fe20003f0e200 */
[----:B------:R-:W-:Y:S01]  /*10250*/  FMUL R18, R32, R32 ;  /* 0x0000002020127220 */ /* 0x000fe20000400000 */
[----:B------:R-:W-:Y:S01]  /*10260*/  FFMA R17, R22, R15, R31 ;  /* 0x0000000f16117223 */ /* 0x000fe2000000001f */
[----:B------:R-:W0:Y:S01]  /*10270*/  MUFU.RSQ R37, R16 ;  /* 0x0000001000257308 */ /* 0x000e220000001400 */
[----:B-1----:R-:W-:Y:S01]  /*10280*/  FADD R8, -R6, R8 ;  /* 0x0000000806087221 */ /* 0x002fe20000000100 */
[----:B------:R-:W-:Y:S01]  /*10290*/  FFMA R19, R33, R33, R18 ;  /* 0x0000002121137223 */ /* 0x000fe20000000012 */
[-C--:B------:R-:W-:Y:S01]  /*102a0*/  FFMA R30, R21, R15.reuse, R30 ;  /* 0x0000000f151e7223 */ /* 0x080fe2000000001e */
[----:B------:R-:W-:-:S02]  /*102b0*/  FFMA R21, R23, R15, R34 ;  /* 0x0000000f17157223 */ /* 0x000fc40000000022 */
[----:B------:R-:W-:-:S04]  /*102c0*/  FFMA R19, R8, R8, R19 ;  /* 0x0000000808137223 */ /* 0x000fc80000000013 */
[----:B------:R-:W-:Y:S01]  /*102d0*/  @!P0 FMUL R35, R35, 16777216 ;  /* 0x4b80000023238820 */ /* 0x000fe20000400000 */
[----:B------:R-:W-:-:S03]  /*102e0*/  FADD R31, R19, 9.9999999392252902908e-09 ;  /* 0x322bcc77131f7421 */ /* 0x000fc60000000000 */
[----:B------:R-:W1:Y:S01]  /*102f0*/  MUFU.RSQ R22, R35 ;  /* 0x0000002300167308 */ /* 0x000e620000001400 */
[----:B0-----:R-:W-:Y:S01]  /*10300*/  @!P1 FMUL R37, R37, 4096 ;  /* 0x4580000025259820 */ /* 0x001fe20000400000 */
[----:B------:R-:W-:-:S03]  /*10310*/  FSETP.GEU.AND P1, PT, |R31|, 1.175494350822287508e-38, PT ;  /* 0x008000001f00780b */ /* 0x000fc60003f2e200 */
[----:B------:R-:W-:-:S04]  /*10320*/  FMUL R16, R37, R37 ;  /* 0x0000002525107220 */ /* 0x000fc80000400000 */
[----:B------:R-:W-:-:S04]  /*10330*/  FMUL R37, R37, R16 ;  /* 0x0000001025257220 */ /* 0x000fc80000400000 */
[-C--:B------:R-:W-:Y:S01]  /*10340*/  FFMA R23, R12, R37.reuse, R17 ;  /* 0x000000250c177223 */ /* 0x080fe20000000011 */
[-C--:B------:R-:W-:Y:S01]  /*10350*/  FFMA R30, R13, R37.reuse, R30 ;  /* 0x000000250d1e7223 */ /* 0x080fe2000000001e */
[----:B------:R-:W0:Y:S01]  /*10360*/  LDS.128 R16, [R2+0xba0] ;  /* 0x000ba00002107984 */ /* 0x000e220000000c00 */
[----:B-1----:R-:W-:Y:S01]  /*10370*/  @!P0 FMUL R22, R22, 4096 ;  /* 0x4580000016168820 */ /* 0x002fe20000400000 */
[----:B------:R-:W-:Y:S01]  /*10380*/  FFMA R21, R14, R37, R21 ;  /* 0x000000250e157223 */ /* 0x000fe20000000015 */
[----:B------:R-:W-:Y:S01]  /*10390*/  @!P1 FMUL R31, R31, 16777216 ;  /* 0x4b8000001f1f9820 */ /* 0x000fe20000400000 */
[----:B------:R-:W1:Y:S01]  /*103a0*/  LDS.128 R12, [R2+0xbb0] ;  /* 0x000bb000020c7984 */ /* 0x000e620000000c00 */
[----:B------:R-:W-:-:S04]  /*103b0*/  FMUL R35, R22, R22 ;  /* 0x0000001616237220 */ /* 0x000fc80000400000 */
[----:B------:R-:W-:Y:S01]  /*103c0*/  FMUL R22, R22, R35 ;  /* 0x0000002316167220 */ /* 0x000fe20000400000 */
[----:B------:R-:W2:Y:S03]  /*103d0*/  MUFU.RSQ R31, R31 ;  /* 0x0000001f001f7308 */ /* 0x000ea60000001400 */
[-C--:B------:R-:W-:Y:S01]  /*103e0*/  FFMA R34, R20, R22.reuse, R23 ;  /* 0x0000001614227223 */ /* 0x080fe20000000017 */
[----:B------:R-:W-:Y:S01]  /*103f0*/  FADD R20, -R5, R10 ;  /* 0x0000000a05147221 */ /* 0x000fe20000000100 */
[-C--:B------:R-:W-:Y:S01]  /*10400*/  FFMA R23, R7, R22.reuse, R30 ;  /* 0x0000001607177223 */ /* 0x080fe2000000001e */
[----:B------:R-:W-:Y:S01]  /*10410*/  FADD R7, -R4, R9 ;  /* 0x0000000904077221 */ /* 0x000fe20000000100 */
[----:B------:R-:W-:Y:S01]  /*10420*/  FFMA R9, R24, R22, R21 ;  /* 0x0000001618097223 */ /* 0x000fe20000000015 */
[----:B------:R-:W-:Y:S01]  /*10430*/  FMUL R10, R20, R20 ;  /* 0x00000014140a7220 */ /* 0x000fe20000400000 */
[----:B------:R-:W-:-:S03]  /*10440*/  FADD R21, -R6, R11 ;  /* 0x0000000b06157221 */ /* 0x000fc60000000100 */
[----:B------:R-:W-:-:S04]  /*10450*/  FFMA R10, R7, R7, R10 ;  /* 0x00000007070a7223 */ /* 0x000fc8000000000a */
[----:B------:R-:W-:Y:S01]  /*10460*/  FFMA R22, R21, R21, R10 ;  /* 0x0000001515167223 */ /* 0x000fe2000000000a */
[----:B--2---:R-:W-:-:S03]  /*10470*/  @!P1 FMUL R31, R31, 4096 ;  /* 0x458000001f1f9820 */ /* 0x004fc60000400000 */
[----:B------:R-:W-:Y:S01]  /*10480*/  FADD R22, R22, 9.9999999392252902908e-09 ;  /* 0x322bcc7716167421 */ /* 0x000fe20000000000 */
[----:B------:R-:W-:-:S04]  /*10490*/  FMUL R10, R31, R31 ;  /* 0x0000001f1f0a7220 */ /* 0x000fc80000400000 */
[----:B------:R-:W-:Y:S01]  /*104a0*/  FSETP.GEU.AND P0, PT, |R22|, 1.175494350822287508e-38, PT ;  /* 0x008000001600780b */ /* 0x000fe20003f0e200 */
[----:B------:R-:W-:Y:S01]  /*104b0*/  FMUL R10, R31, R10 ;  /* 0x0000000a1f0a7220 */ /* 0x000fe20000400000 */
[----:B0-----:R-:W-:Y:S01]  /*104c0*/  FADD R17, -R5, R17 ;  /* 0x0000001105117221 */ /* 0x001fe20000000100 */
[----:B------:R-:W-:Y:S02]  /*104d0*/  FADD R16, -R4, R16 ;  /* 0x0000001004107221 */ /* 0x000fe40000000100 */
[-C--:B------:R-:W-:Y:S01]  /*104e0*/  FFMA R23, R32, R10.reuse, R23 ;  /* 0x0000000a20177223 */ /* 0x080fe20000000017 */
[----:B------:R-:W-:Y:S01]  /*104f0*/  FADD R31, -R6, R18 ;  /* 0x00000012061f7221 */ /* 0x000fe20000000100 */
[----:B------:R-:W-:Y:S01]  /*10500*/  FMUL R11, R17, R17 ;  /* 0x00000011110b7220 */ /* 0x000fe20000400000 */
[-C--:B------:R-:W-:Y:S01]  /*10510*/  FFMA R34, R33, R10.reuse, R34 ;  /* 0x0000000a21227223 */ /* 0x080fe20000000022 */
[----:B------:R-:W-:Y:S01]  /*10520*/  FFMA R32, R8, R10, R9 ;  /* 0x0000000a08207223 */ /* 0x000fe20000000009 */
[----:B-1----:R-:W-:Y:S01]  /*10530*/  FADD R12, -R5, R12 ;  /* 0x0000000c050c7221 */ /* 0x002fe20000000100 */
[----:B------:R-:W-:-:S02]  /*10540*/  FFMA R18, R16, R16, R11 ;  /* 0x0000001010127223 */ /* 0x000fc4000000000b */
[----:B------:R-:W-:Y:S01]  /*10550*/  @!P0 FMUL R22, R22, 16777216 ;  /* 0x4b80000016168820 */ /* 0x000fe20000400000 */
[----:B------:R-:W0:Y:S01]  /*10560*/  LDS.128 R8, [R2+0xbc0] ;  /* 0x000bc00002087984 */ /* 0x000e220000000c00 */
[----:B------:R-:W-:Y:S01]  /*10570*/  FADD R19, -R4, R19 ;  /* 0x0000001304137221 */ /* 0x000fe20000000100 */
[----:B------:R-:W-:Y:S01]  /*10580*/  FMUL R30, R12, R12 ;  /* 0x0000000c0c1e7220 */ /* 0x000fe20000400000 */
[----:B------:R-:W-:Y:S01]  /*10590*/  FFMA R24, R31, R31, R18 ;  /* 0x0000001f1f187223 */ /* 0x000fe20000000012 */
[----:B------:R-:W1:Y:S01]  /*105a0*/  MUFU.RSQ R35, R22 ;  /* 0x0000001600237308 */ /* 0x000e620000001400 */
[----:B------:R-:W-:Y:S01]  /*105b0*/  FADD R18, -R6, R13 ;  /* 0x0000000d06127221 */ /* 0x000fe20000000100 */
[----:B------:R-:W-:Y:S01]  /*105c0*/  FFMA R33, R19, R19, R30 ;  /* 0x0000001313217223 */ /* 0x000fe2000000001e */
[----:B------:R-:W-:Y:S01]  /*105d0*/  FADD R13, R24, 9.9999999392252902908e-09 ;  /* 0x322bcc77180d7421 */ /* 0x000fe20000000000 */
[----:B------:R-:W-:Y:S02]  /*105e0*/  FADD R30, -R4, R14 ;  /* 0x0000000e041e7221 */ /* 0x000fe40000000100 */
[----:B------:R-:W-:-:S02]  /*105f0*/  FFMA R33, R18, R18, R33 ;  /* 0x0000001212217223 */ /* 0x000fc40000000021 */
[----:B------:R-:W-:Y:S02]  /*10600*/  FSETP.GEU.AND P1, PT, |R13|, 1.175494350822287508e-38, PT ;  /* 0x008000000d00780b */ /* 0x000fe40003f2e200 */
[----:B------:R-:W-:-:S05]  /*10610*/  FADD R36, R33, 9.9999999392252902908e-09 ;  /* 0x322bcc7721247421 */ /* 0x000fca0000000000 */
[----:B------:R-:W-:Y:S01]  /*10620*/  FSETP.GEU.AND P2, PT, |R36|, 1.175494350822287508e-38, PT ;  /* 0x008000002400780b */ /* 0x000fe20003f4e200 */
[----:B-1----:R-:W-:-:S04]  /*10630*/  @!P0 FMUL R35, R35, 4096 ;  /* 0x4580000023238820 */ /* 0x002fc80000400000 */
[----:B------:R-:W-:Y:S01]  /*10640*/  FMUL R24, R35, R35 ;  /* 0x0000002323187220 */ /* 0x000fe20000400000 */
[----:B------:R-:W-:-:S03]  /*10650*/  @!P1 FMUL R13, R13, 16777216 ;  /* 0x4b8000000d0d9820 */ /* 0x000fc60000400000 */
[----:B------:R-:W-:Y:S01]  /*10660*/  FMUL R35, R35, R24 ;  /* 0x0000001823237220 */ /* 0x000fe20000400000 */
[----:B------:R-:W-:Y:S02]  /*10670*/  FADD R24, -R5, R15 ;  /* 0x0000000f05187221 */ /* 0x000fe40000000100 */
[----:B------:R-:W1:Y:S01]  /*10680*/  MUFU.RSQ R13, R13 ;  /* 0x0000000d000d7308 */ /* 0x000e620000001400 */
[----:B------:R-:W-:Y:S01]  /*10690*/  @!P2 FMUL R36, R36, 16777216 ;  /* 0x4b8000002424a820 */ /* 0x000fe20000400000 */
[----:B------:R-:W-:Y:S01]  /*106a0*/  FMUL R15, R24, R24 ;  /* 0x00000018180f7220 */ /* 0x000fe20000400000 */
[-C--:B------:R-:W-:Y:S01]  /*106b0*/  FFMA R20, R20, R35.reuse, R23 ;  /* 0x0000002314147223 */ /* 0x080fe20000000017 */
[-C--:B------:R-:W-:Y:S01]  /*106c0*/  FFMA R7, R7, R35.reuse, R34 ;  /* 0x0000002307077223 */ /* 0x080fe20000000022 */
[----:B------:R-:W-:Y:S01]  /*106d0*/  FFMA R32, R21, R35, R32 ;  /* 0x0000002315207223 */ /* 0x000fe20000000020 */
[----:B------:R-:W-:Y:S02]  /*106e0*/  FFMA R15, R30, R30, R15 ;  /* 0x0000001e1e0f7223 */ /* 0x000fe4000000000f */
[----:B------:R-:W2:Y:S01]  /*106f0*/  MUFU.RSQ R14, R36 ;  /* 0x00000024000e7308 */ /* 0x000ea20000001400 */
[----:B0-----:R-:W-:Y:S01]  /*10700*/  FADD R8, -R6, R8 ;  /* 0x0000000806087221 */ /* 0x001fe20000000100 */
[----:B------:R-:W-:Y:S01]  /*10710*/  FADD R9, -R4, R9 ;  /* 0x0000000904097221 */ /* 0x000fe20000000100 */
[----:B------:R-:W-:-:S02]  /*10720*/  FADD R11, -R6, R11 ;  /* 0x0000000b060b7221 */ /* 0x000fc40000000100 */
[----:B------:R-:W-:-:S04]  /*10730*/  FFMA R15, R8, R8, R15 ;  /* 0x00000008080f7223 */ /* 0x000fc8000000000f */
[----:B------:R-:W-:Y:S01]  /*10740*/  FADD R33, R15, 9.9999999392252902908e-09 ;  /* 0x322bcc770f217421 */ /* 0x000fe20000000000 */
[----:B-1----:R-:W-:-:S04]  /*10750*/  @!P1 FMUL R13, R13, 4096 ;  /* 0x458000000d0d9820 */ /* 0x002fc80000400000 */
[----:B------:R-:W-:Y:S01]  /*10760*/  FSETP.GEU.AND P0, PT, |R33|, 1.175494350822287508e-38, PT ;  /* 0x008000002100780b */ /* 0x000fe20003f0e200 */
[----:B------:R-:W-:Y:S01]  /*10770*/  FMUL R22, R13, R13 ;  /* 0x0000000d0d167220 */ /* 0x000fe20000400000 */
[----:B--2---:R-:W-:-:S03]  /*10780*/  @!P2 FMUL R14, R14, 4096 ;  /* 0x458000000e0ea820 */ /* 0x004fc60000400000 */
[----:B------:R-:W-:Y:S01]  /*10790*/  FMUL R22, R13, R22 ;  /* 0x000000160d167220 */ /* 0x000fe20000400000 */
[----:B------:R-:W-:-:S03]  /*107a0*/  FMUL R13, R14, R14 ;  /* 0x0000000e0e0d7220 */ /* 0x000fc60000400000 */
[-C--:B------:R-:W-:Y:S01]  /*107b0*/  FFMA R17, R17, R22.reuse, R20 ;  /* 0x0000001611117223 */ /* 0x080fe20000000014 */
[-C--:B------:R-:W-:Y:S01]  /*107c0*/  FFMA R16, R16, R22.reuse, R7 ;  /* 0x0000001610107223 */ /* 0x080fe20000000007 */
[----:B------:R-:W-:Y:S01]  /*107d0*/  FMUL R21, R14, R13 ;  /* 0x0000000d0e157220 */ /* 0x000fe20000400000 */
[----:B------:R-:W-:Y:S01]  /*107e0*/  FFMA R35, R31, R22, R32 ;  /* 0x000000161f237223 */ /* 0x000fe20000000020 */
[----:B------:R-:W-:Y:S02]  /*107f0*/  @!P0 FMUL R33, R33, 16777216 ;  /* 0x4b80000021218820 */ /* 0x000fe40000400000 */
[-C--:B------:R-:W-:Y:S01]  /*10800*/  FFMA R31, R12, R21.reuse, R17 ;  /* 0x000000150c1f7223 */ /* 0x080fe20000000011 */
[-C--:B------:R-:W-:Y:S01]  /*10810*/  FFMA R7, R19, R21.reuse, R16 ;  /* 0x0000001513077223 */ /* 0x080fe20000000010 */
[----:B------:R-:W0:Y:S01]  /*10820*/  LDS.128 R12, [R2+0xbd0] ;  /* 0x000bd000020c7984 */ /* 0x000e220000000c00 */
[----:B------:R-:W-:Y:S01]  /*10830*/  FFMA R35, R18, R21, R35 ;  /* 0x0000001512237223 */ /* 0x000fe20000000023 */
[----:B------:R-:W1:Y:S02]  /*10840*/  MUFU.RSQ R32, R33 ;  /* 0x0000002100207308 */ /* 0x000e640000001400 */
[----:B------:R-:W2:Y:S04]  /*10850*/  LDS.128 R16, [R2+0xbe0] ;  /* 0x000be00002107984 */ /* 0x000ea80000000c00 */
[----:B------:R-:W3:Y:S01]  /*10860*/  LDS.128 R20, [R2+0xbf0] ;  /* 0x000bf00002147984 */ /* 0x000ee20000000c00 */
[----:B-1----:R-:W-:-:S04]  /*10870*/  @!P0 FMUL R32, R32, 4096 ;  /* 0x4580000020208820 */ /* 0x002fc80000400000 */
[----:B------:R-:W-:-:S04]  /*10880*/  FMUL R37, R32, R32 ;  /* 0x0000002020257220 */ /* 0x000fc80000400000 */
[----:B------:R-:W-:-:S04]  /*10890*/  FMUL R37, R32, R37 ;  /* 0x0000002520257220 */ /* 0x000fc80000400000 */
[-C--:B------:R-:W-:Y:S01]  /*108a0*/  FFMA R30, R30, R37.reuse, R7 ;  /* 0x000000251e1e7223 */ /* 0x080fe20000000007 */
[----:B------:R-:W-:Y:S01]  /*108b0*/  FADD R7, -R5, R10 ;  /* 0x0000000a05077221 */ /* 0x000fe20000000100 */
[-C--:B------:R-:W-:Y:S01]  /*108c0*/  FFMA R24, R24, R37.reuse, R31 ;  /* 0x0000002518187223 */ /* 0x080fe2000000001f */
[----:B------:R-:W-:Y:S02]  /*108d0*/  FFMA R8, R8, R37, R35 ;  /* 0x0000002508087223 */ /* 0x000fe40000000023 */
[----:B------:R-:W-:-:S04]  /*108e0*/  FMUL R10, R7, R7 ;  /* 0x00000007070a7220 */ /* 0x000fc80000400000 */
[----:B------:R-:W-:Y:S01]  /*108f0*/  FFMA R10, R9, R9, R10 ;  /* 0x00000009090a7223 */ /* 0x000fe2000000000a */
[C---:B0-----:R-:W-:Y:S01]  /*10900*/  FADD R13, -R5.reuse, R13 ;  /* 0x0000000d050d7221 */ /* 0x041fe20000000100 */
[C---:B------:R-:W-:Y:S01]  /*10910*/  FADD R12, -R4.reuse, R12 ;  /* 0x0000000c040c7221 */ /* 0x040fe20000000100 */
[C---:B------:R-:W-:Y:S01]  /*10920*/  FADD R15, -R4.reuse, R15 ;  /* 0x0000000f040f7221 */ /* 0x040fe20000000100 */
[----:B--2---:R-:W-:Y:S01]  /*10930*/  FADD R16, -R5, R16 ;  /* 0x0000001005107221 */ /* 0x004fe20000000100 */
[----:B------:R-:W-:Y:S01]  /*10940*/  FFMA R10, R11, R11, R10 ;  /* 0x0000000b0b0a7223 */ /* 0x000fe2000000000a */
[----:B------:R-:W-:Y:S01]  /*10950*/  FMUL R31, R13, R13 ;  /* 0x0000000d0d1f7220 */ /* 0x000fe20000400000 */
[C---:B------:R-:W-:Y:S01]  /*10960*/  FADD R18, -R4.reuse, R18 ;  /* 0x0000001204127221 */ /* 0x040fe20000000100 */
[----:B---3--:R-:W-:Y:S01]  /*10970*/  FADD R21, -R4, R21 ;  /* 0x0000001504157221 */ /* 0x008fe20000000100 */
[C---:B------:R-:W-:Y:S01]  /*10980*/  FADD R19, -R5.reuse, R19 ;  /* 0x0000001305137221 */ /* 0x040fe20000000100 */
[----:B------:R-:W-:Y:S01]  /*10990*/  FMUL R4, R16, R16 ;  /* 0x0000001010047220 */ /* 0x000fe20000400000 */
[----:B------:R-:W-:Y:S01]  /*109a0*/  FADD R10, R10, 9.9999999392252902908e-09 ;  /* 0x322bcc770a0a7421 */ /* 0x000fe20000000000 */
[----:B------:R-:W-:Y:S01]  /*109b0*/  FADD R22, -R5, R22 ;  /* 0x0000001605167221 */ /* 0x000fe20000000100 */
[----:B------:R-:W-:Y:S01]  /*109c0*/  FADD R14, -R6, R14 ;  /* 0x0000000e060e7221 */ /* 0x000fe20000000100 */
[----:B------:R-:W-:Y:S01]  /*109d0*/  FFMA R31, R12, R12, R31 ;  /* 0x0000000c0c1f7223 */ /* 0x000fe2000000001f */
[----:B------:R-:W-:Y:S01]  /*109e0*/  FMUL R5, R19, R19 ;  /* 0x0000001313057220 */ /* 0x000fe20000400000 */
[----:B------:R-:W-:Y:S01]  /*109f0*/  FADD R17, -R6, R17 ;  /* 0x0000001106117221 */ /* 0x000fe20000000100 */
[----:B------:R-:W-:Y:S01]  /*10a00*/  FFMA R4, R15, R15, R4 ;  /* 0x0000000f0f047223 */ /* 0x000fe20000000004 */
[----:B------:R-:W-:Y:S01]  /*10a10*/  FFMA R31, R14, R14, R31 ;  /* 0x0000000e0e1f7223 */ /* 0x000fe2000000001f */
[----:B------:R-:W-:Y:S01]  /*10a20*/  FSETP.GEU.AND P0, PT, |R10|, 1.175494350822287508e-38, PT ;  /* 0x008000000a00780b */ /* 0x000fe20003f0e200 */
[----:B------:R-:W-:Y:S01]  /*10a30*/  FADD R20, -R6, R20 ;  /* 0x0000001406147221 */ /* 0x000fe20000000100 */
[----:B------:R-:W-:Y:S01]  /*10a40*/  FFMA R5, R18, R18, R5 ;  /* 0x0000001212057223 */ /* 0x000fe20000000005 */
[----:B------:R-:W-:Y:S01]  /*10a50*/  FFMA R4, R17, R17, R4 ;  /* 0x0000001111047223 */ /* 0x000fe20000000004 */
[----:B------:R-:W-:Y:S01]  /*10a60*/  FADD R31, R31, 9.9999999392252902908e-09 ;  /* 0x322bcc771f1f7421 */ /* 0x000fe20000000000 */
[----:B------:R-:W-:Y:S01]  /*10a70*/  FADD R6, -R6, R23 ;  /* 0x0000001706067221 */ /* 0x000fe20000000100 */
[----:B------:R-:W-:Y:S01]  /*10a80*/  FFMA R23, R20, R20, R5 ;  /* 0x0000001414177223 */ /* 0x000fe20000000005 */
[----:B------:R-:W-:Y:S01]  /*10a90*/  FADD R5, R4, 9.9999999392252902908e-09 ;  /* 0x322bcc7704057421 */ /* 0x000fe20000000000 */
[----:B------:R-:W-:Y:S01]  /*10aa0*/  FMUL R32, R22, R22 ;  /* 0x0000001616207220 */ /* 0x000fe20000400000 */
[----:B------:R-:W-:Y:S01]  /*10ab0*/  FSETP.GEU.AND P1, PT, |R31|, 1.175494350822287508e-38, PT ;  /* 0x008000001f00780b */ /* 0x000fe20003f2e200 */
[----:B------:R-:W-:-:S02]  /*10ac0*/  FADD R4, R23, 9.9999999392252902908e-09 ;  /* 0x322bcc7717047421 */ /* 0x000fc40000000000 */
[----:B------:R-:W-:Y:S01]  /*10ad0*/  FSETP.GEU.AND P2, PT, |R5|, 1.175494350822287508e-38, PT ;  /* 0x008000000500780b */ /* 0x000fe20003f4e200 */
[----:B------:R-:W-:Y:S01]  /*10ae0*/  FFMA R33, R21, R21, R32 ;  /* 0x0000001515217223 */ /* 0x000fe20000000020 */
[----:B------:R-:W-:Y:S01]  /*10af0*/  @!P0 FMUL R10, R10, 16777216 ;  /* 0x4b8000000a0a8820 */ /* 0x000fe20000400000 */
[----:B------:R-:W-:Y:S02]  /*10b00*/  FSETP.GEU.AND P3, PT, |R4|, 1.175494350822287508e-38, PT ;  /* 0x008000000400780b */ /* 0x000fe40003f6e200 */
[----:B------:R-:W-:Y:S01]  /*10b10*/  FFMA R33, R6, R6, R33 ;  /* 0x0000000606217223 */ /* 0x000fe20000000021 */
[----:B------:R-:W0:Y:S03]  /*10b20*/  MUFU.RSQ R32, R10 ;  /* 0x0000000a00207308 */ /* 0x000e260000001400 */
[----:B------:R-:W-:Y:S01]  /*10b30*/  FADD R34, R33, 9.9999999392252902908e-09 ;  /* 0x322bcc7721227421 */ /* 0x000fe20000000000 */
[----:B------:R-:W-:-:S03]  /*10b40*/  @!P1 FMUL R31, R31, 16777216 ;  /* 0x4b8000001f1f9820 */ /* 0x000fc60000400000 */
[----:B------:R-:W-:Y:S01]  /*10b50*/  @!P2 FMUL R5, R5, 16777216 ;  /* 0x4b8000000505a820 */ /* 0x000fe20000400000 */
[----:B------:R-:W1:Y:S01]  /*10b60*/  MUFU.RSQ R23, R31 ;  /* 0x0000001f00177308 */ /* 0x000e620000001400 */
[----:B------:R-:W-:Y:S01]  /*10b70*/  FSETP.GEU.AND P4, PT, |R34|, 1.175494350822287508e-38, PT ;  /* 0x008000002200780b */ /* 0x000fe20003f8e200 */
[----:B------:R-:W-:-:S06]  /*10b80*/  @!P3 FMUL R4, R4, 16777216 ;  /* 0x4b8000000404b820 */ /* 0x000fcc0000400000 */
[----:B------:R-:W2:Y:S01]  /*10b90*/  MUFU.RSQ R5, R5 ;  /* 0x0000000500057308 */ /* 0x000ea20000001400 */
[----:B0-----:R-:W-:-:S04]  /*10ba0*/  @!P0 FMUL R32, R32, 4096 ;  /* 0x4580000020208820 */ /* 0x001fc80000400000 */
[----:B------:R-:W-:Y:S01]  /*10bb0*/  FMUL R33, R32, R32 ;  /* 0x0000002020217220 */ /* 0x000fe20000400000 */
[----:B------:R-:W-:Y:S02]  /*10bc0*/  @!P4 FMUL R34, R34, 16777216 ;  /* 0x4b8000002222c820 */ /* 0x000fe40000400000 */
[----:B------:R-:W0:Y:S01]  /*10bd0*/  MUFU.RSQ R4, R4 ;  /* 0x0000000400047308 */ /* 0x000e220000001400 */
[----:B------:R-:W-:Y:S01]  /*10be0*/  FMUL R33, R32, R33 ;  /* 0x0000002120217220 */ /* 0x000fe20000400000 */
[----:B-1----:R-:W-:-:S03]  /*10bf0*/  @!P1 FMUL R23, R23, 4096 ;  /* 0x4580000017179820 */ /* 0x002fc60000400000 */
[----:B------:R-:W-:Y:S01]  /*10c00*/  FFMA R9, R9, R33, R30 ;  /* 0x0000002109097223 */ /* 0x000fe2000000001e */
[----:B------:R-:W-:Y:S01]  /*10c10*/  FMUL R30, R23, R23 ;  /* 0x00000017171e7220 */ /* 0x000fe20000400000 */
[-C--:B------:R-:W-:Y:S01]  /*10c20*/  FFMA R24, R7, R33.reuse, R24 ;  /* 0x0000002107187223 */ /* 0x080fe20000000018 */
[----:B------:R-:W1:Y:S01]  /*10c30*/  MUFU.RSQ R10, R34 ;  /* 0x00000022000a7308 */ /* 0x000e620000001400 */
[----:B--2---:R-:W-:Y:S01]  /*10c40*/  @!P2 FMUL R5, R5, 4096 ;  /* 0x458000000505a820 */ /* 0x004fe20000400000 */
[----:B------:R-:W-:Y:S01]  /*10c50*/  FMUL R30, R23, R30 ;  /* 0x0000001e171e7220 */ /* 0x000fe20000400000 */
[----:B------:R-:W-:Y:S02]  /*10c60*/  FFMA R11, R11, R33, R8 ;  /* 0x000000210b0b7223 */ /* 0x000fe40000000008 */
[----:B------:R-:W-:Y:S01]  /*10c70*/  FMUL R32, R5, R5 ;  /* 0x0000000505207220 */ /* 0x000fe20000400000 */
[-C--:B------:R-:W-:Y:S01]  /*10c80*/  FFMA R12, R12, R30.reuse, R9 ;  /* 0x0000001e0c0c7223 */ /* 0x080fe20000000009 */
[----:B------:R-:W-:-:S02]  /*10c90*/  FFMA R13, R13, R30, R24 ;  /* 0x0000001e0d0d7223 */ /* 0x000fc40000000018 */
[----:B------:R-:W-:Y:S01]  /*10ca0*/  FMUL R32, R5, R32 ;  /* 0x0000002005207220 */ /* 0x000fe20000400000 */
[----:B------:R-:W-:Y:S01]  /*10cb0*/  BAR.SYNC.DEFER_BLOCKING 0x0 ;  /* 0x0000000000007b1d */ /* 0x000fe20000010000 */
[----:B0-----:R-:W-:Y:S01]  /*10cc0*/  @!P3 FMUL R4, R4, 4096 ;  /* 0x458000000404b820 */ /* 0x001fe20000400000 */
[----:B------:R-:W-:Y:S01]  /*10cd0*/  UIADD3 UR4, UPT, UPT, UR4, 0x1, URZ ;  /* 0x0000000104047890 */ /* 0x000fe2000fffe0ff */
[----:B-1----:R-:W-:Y:S01]  /*10ce0*/  @!P4 FMUL R10, R10, 4096 ;  /* 0x458000000a0ac820 */ /* 0x002fe20000400000 */
[----:B------:R-:W-:Y:S01]  /*10cf0*/  FFMA R14, R14, R30, R11 ;  /* 0x0000001e0e0e7223 */ /* 0x000fe2000000000b */
[----:B------:R-:W-:Y:S01]  /*10d00*/  FMUL R5, R4, R4 ;  /* 0x0000000404057220 */ /* 0x000fe20000400000 */
[----:B------:R-:W-:Y:S01]  /*10d10*/  UISETP.NE.AND UP0, UPT, UR4, URZ, UPT ;  /* 0x000000ff0400728c */ /* 0x000fe2000bf05270 */
[----:B------:R-:W-:Y:S01]  /*10d20*/  FFMA R15, R15, R32, R12 ;  /* 0x000000200f0f7223 */ /* 0x000fe2000000000c */
[----:B------:R-:W-:Y:S01]  /*10d30*/  FMUL R7, R10, R10 ;  /* 0x0000000a0a077220 */ /* 0x000fe20000400000 */
[----:B------:R-:W-:Y:S01]  /*10d40*/  FMUL R5, R4, R5 ;  /* 0x0000000504057220 */ /* 0x000fe20000400000 */
[-C--:B------:R-:W-:Y:S01]  /*10d50*/  FFMA R16, R16, R32.reuse, R13 ;  /* 0x0000002010107223 */ /* 0x080fe2000000000d */
[----:B------:R-:W-:Y:S01]  /*10d60*/  FFMA R17, R17, R32, R14 ;  /* 0x0000002011117223 */ /* 0x000fe2000000000e */
[----:B------:R-:W-:Y:S01]  /*10d70*/  FMUL R7, R10, R7 ;  /* 0x000000070a077220 */ /* 0x000fe20000400000 */
[-C--:B------:R-:W-:Y:S01]  /*10d80*/  FFMA R18, R18, R5.reuse, R15 ;  /* 0x0000000512127223 */ /* 0x080fe2000000000f */
[-C--:B------:R-:W-:Y:S01]  /*10d90*/  FFMA R19, R19, R5.reuse, R16 ;  /* 0x0000000513137223 */ /* 0x080fe20000000010 */
[----:B------:R-:W-:Y:S01]  /*10da0*/  FFMA R17, R20, R5, R17 ;  /* 0x0000000514117223 */ /* 0x000fe20000000011 */
[----:B------:R-:W-:Y:S01]  /*10db0*/  IADD3 R3, PT, PT, R3, UR5, RZ ;  /* 0x0000000503037c10 */ /* 0x000fe2000fffe0ff */
[-C--:B------:R-:W-:Y:S01]  /*10dc0*/  FFMA R23, R21, R7.reuse, R18 ;  /* 0x0000000715177223 */ /* 0x080fe20000000012 */
[-C--:B------:R-:W-:Y:S01]  /*10dd0*/  FFMA R22, R22, R7.reuse, R19 ;  /* 0x0000000716167223 */ /* 0x080fe20000000013 */
[----:B------:R-:W-:Y:S01]  /*10de0*/  FFMA R21, R6, R7, R17 ;  /* 0x0000000706157223 */ /* 0x000fe20000000011 */
[----:B------:R-:W-:Y:S06]  /*10df0*/  BRA.U UP0, `(.L_x_0) ;  /* 0xfffffef100d07547 */ /* 0x000fec000b83ffff */
[----:B------:R-:W0:Y:S01]  /*10e00*/  LDC.64 R2, c[0x0][0x388] ;  /* 0x0000e200ff027b82 */ /* 0x000e220000000a00 */
[----:B------:R-:W1:Y:S01]  /*10e10*/  LDCU UR4, c[0x0][0x390] ;  /* 0x00007200ff0477ac */ /* 0x000e620008000800 */
[----:B0-----:R-:W-:-:S05]  /*10e20*/  IMAD.WIDE R2, R0, 0x10, R2 ;  /* 0x0000001000027825 */ /* 0x001fca00078e0202 */
[----:B------:R-:W1:Y:S02]  /*10e30*/  LDG.E.128 R4, desc[UR6][R2.64] ;  /* 0x0000000602047981 */ /* 0x000e64000c1e1d00 */
[----:B-1----:R-:W-:Y:S01]  /*10e40*/  FFMA R4, R23, UR4, R4 ;  /* 0x0000000417047c23 */ /* 0x002fe20008000004 */
[----:B------:R-:W-:Y:S01]  /*10e50*/  FFMA R5, R22, UR4, R5 ;  /* 0x0000000416057c23 */ /* 0x000fe20008000005 */
[----:B------:R-:W-:-:S04]  /*10e60*/  FFMA R21, R21, UR4, R6 ;  /* 0x0000000415157c23 */ /* 0x000fc80008000006 */
[----:B------:R-:W-:Y:S04]  /*10e70*/  STG.E.64 desc[UR6][R2.64], R4 ;  /* 0x0000000402007986 */ /* 0x000fe8000c101b06 */
[----:B------:R-:W-:Y:S01]  /*10e80*/  STG.E desc[UR6][R2.64+0x8], R21 ;  /* 0x0000081502007986 */ /* 0x000fe2000c101906 */
[----:B------:R-:W-:Y:S05]  /*10e90*/  EXIT ;  /* 0x000000000000794d */ /* 0x000fea0003800000 */
.L_x_1:
[----:B------:R-:W-:-:S00]  /*10ea0*/  BRA `(.L_x_1) ;  /* 0xfffffffc00fc7947 */ /* 0x000fc0000383ffff */
[----:B------:R-:W-:-:S00]  /*10eb0*/  NOP ;  /* 0x0000000000007918 */ /* 0x000fc00000000000 */
        /* <DEDUP_REMOVED lines=12> */
.L_x_2:


//--------------------- .nv.shared._Z20simulate_interactionP6float4S0_fi --------------------------
	.section	.nv.shared._Z20simulate_interactionP6float4S0_fi,"aw",@nobits
	.sectionflags	@""
	.align	4
.nv.shared._Z20simulate_interactionP6float4S0_fi:
	.zero		4096


//--------------------- .nv.shared.reserved.0     --------------------------
	.section	.nv.shared.reserved.0,"aw",@nobits
	.weak		__nv_reservedSMEM_offset_0_alias
	.size		__nv_reservedSMEM_offset_0_alias, 0, 64
	.other		__nv_reservedSMEM_offset_0_alias,@"STO_CUDA_RESERVED_SHARED STV_DEFAULT"
__nv_reservedSMEM_offset_0_alias:
	.zero		0
	.zero		64


//--------------------- .nv.constant0._Z20simulate_interactionP6float4S0_fi --------------------------
	.section	.nv.constant0._Z20simulate_interactionP6float4S0_fi,"a",@progbits
	.sectionflags	@""
	.align	4
.nv.constant0._Z20simulate_interactionP6float4S0_fi:
	.zero		920


//--------------------- SYMBOLS --------------------------

	.type		.nv.reservedSmem.offset0,@object
	.size		.nv.reservedSmem.offset0,0x4
	.type		.nv.reservedSmem.cap,@object
	.size		.nv.reservedSmem.cap,0x4
